//
// Generated by NVIDIA NVVM Compiler
//
// Compiler Build ID: CL-36424714
// Cuda compilation tools, release 13.0, V13.0.88
// Based on NVVM 20.0.0
//

.version 9.0
.target sm_100
.address_size 64

	// .globl	_Z8trainingiiPiPf
.extern .shared .align 16 .b8 s[];
.extern .shared .align 16 .b8 sdata[];

.visible .entry _Z8trainingiiPiPf(
	.param .u32 _Z8trainingiiPiPf_param_0,
	.param .u32 _Z8trainingiiPiPf_param_1,
	.param .u64 .ptr .align 1 _Z8trainingiiPiPf_param_2,
	.param .u64 .ptr .align 1 _Z8trainingiiPiPf_param_3
)
{
	.reg .pred 	%p<10>;
	.reg .b32 	%r<157>;
	.reg .b32 	%f<54>;
	.reg .b64 	%rd<48>;

	ld.param.u32 	%r21, [_Z8trainingiiPiPf_param_0];
	ld.param.u32 	%r22, [_Z8trainingiiPiPf_param_1];
	ld.param.u64 	%rd3, [_Z8trainingiiPiPf_param_2];
	ld.param.u64 	%rd2, [_Z8trainingiiPiPf_param_3];
	cvta.to.global.u64 	%rd1, %rd3;
	mov.u32 	%r23, %ctaid.x;
	mov.u32 	%r24, %ntid.x;
	mov.u32 	%r25, %tid.x;
	mad.lo.s32 	%r1, %r23, %r24, %r25;
	setp.lt.s32 	%p1, %r22, 1;
	shl.b32 	%r26, %r1, 2;
	mov.u32 	%r27, s;
	add.s32 	%r2, %r27, %r26;
	@%p1 bra 	$L__BB0_13;
	div.s32 	%r3, %r1, %r21;
	mul.lo.s32 	%r29, %r3, %r21;
	sub.s32 	%r4, %r1, %r29;
	ld.shared.f32 	%f53, [%r2];
	and.b32  	%r5, %r22, 7;
	setp.lt.u32 	%p2, %r22, 8;
	mov.b32 	%r155, 0;
	@%p2 bra 	$L__BB0_4;
	and.b32  	%r155, %r22, 2147483640;
	neg.s32 	%r153, %r155;
	shl.b32 	%r8, %r21, 3;
	mul.wide.s32 	%rd8, %r21, 4;
	mov.u32 	%r151, %r3;
	mov.u32 	%r152, %r4;
$L__BB0_3:
	.pragma "nounroll";
	mul.wide.s32 	%rd4, %r151, 4;
	add.s64 	%rd5, %rd1, %rd4;
	ld.global.u32 	%r30, [%rd5];
	shl.b32 	%r31, %r30, 1;
	add.s32 	%r32, %r31, -1;
	mul.wide.s32 	%rd6, %r152, 4;
	add.s64 	%rd7, %rd1, %rd6;
	ld.global.u32 	%r33, [%rd7];
	shl.b32 	%r34, %r33, 1;
	add.s32 	%r35, %r34, -1;
	mul.lo.s32 	%r36, %r35, %r32;
	cvt.rn.f32.s32 	%f15, %r36;
	add.f32 	%f16, %f53, %f15;
	add.s64 	%rd9, %rd5, %rd8;
	ld.global.u32 	%r37, [%rd9];
	shl.b32 	%r38, %r37, 1;
	add.s32 	%r39, %r38, -1;
	add.s64 	%rd10, %rd7, %rd8;
	ld.global.u32 	%r40, [%rd10];
	shl.b32 	%r41, %r40, 1;
	add.s32 	%r42, %r41, -1;
	mul.lo.s32 	%r43, %r42, %r39;
	cvt.rn.f32.s32 	%f17, %r43;
	add.f32 	%f18, %f16, %f17;
	add.s64 	%rd11, %rd9, %rd8;
	ld.global.u32 	%r44, [%rd11];
	shl.b32 	%r45, %r44, 1;
	add.s32 	%r46, %r45, -1;
	add.s64 	%rd12, %rd10, %rd8;
	ld.global.u32 	%r47, [%rd12];
	shl.b32 	%r48, %r47, 1;
	add.s32 	%r49, %r48, -1;
	mul.lo.s32 	%r50, %r49, %r46;
	cvt.rn.f32.s32 	%f19, %r50;
	add.f32 	%f20, %f18, %f19;
	add.s64 	%rd13, %rd11, %rd8;
	ld.global.u32 	%r51, [%rd13];
	shl.b32 	%r52, %r51, 1;
	add.s32 	%r53, %r52, -1;
	add.s64 	%rd14, %rd12, %rd8;
	ld.global.u32 	%r54, [%rd14];
	shl.b32 	%r55, %r54, 1;
	add.s32 	%r56, %r55, -1;
	mul.lo.s32 	%r57, %r56, %r53;
	cvt.rn.f32.s32 	%f21, %r57;
	add.f32 	%f22, %f20, %f21;
	add.s64 	%rd15, %rd13, %rd8;
	ld.global.u32 	%r58, [%rd15];
	shl.b32 	%r59, %r58, 1;
	add.s32 	%r60, %r59, -1;
	add.s64 	%rd16, %rd14, %rd8;
	ld.global.u32 	%r61, [%rd16];
	shl.b32 	%r62, %r61, 1;
	add.s32 	%r63, %r62, -1;
	mul.lo.s32 	%r64, %r63, %r60;
	cvt.rn.f32.s32 	%f23, %r64;
	add.f32 	%f24, %f22, %f23;
	add.s64 	%rd17, %rd15, %rd8;
	ld.global.u32 	%r65, [%rd17];
	shl.b32 	%r66, %r65, 1;
	add.s32 	%r67, %r66, -1;
	add.s64 	%rd18, %rd16, %rd8;
	ld.global.u32 	%r68, [%rd18];
	shl.b32 	%r69, %r68, 1;
	add.s32 	%r70, %r69, -1;
	mul.lo.s32 	%r71, %r70, %r67;
	cvt.rn.f32.s32 	%f25, %r71;
	add.f32 	%f26, %f24, %f25;
	add.s64 	%rd19, %rd17, %rd8;
	ld.global.u32 	%r72, [%rd19];
	shl.b32 	%r73, %r72, 1;
	add.s32 	%r74, %r73, -1;
	add.s64 	%rd20, %rd18, %rd8;
	ld.global.u32 	%r75, [%rd20];
	shl.b32 	%r76, %r75, 1;
	add.s32 	%r77, %r76, -1;
	mul.lo.s32 	%r78, %r77, %r74;
	cvt.rn.f32.s32 	%f27, %r78;
	add.f32 	%f28, %f26, %f27;
	add.s64 	%rd21, %rd19, %rd8;
	ld.global.u32 	%r79, [%rd21];
	shl.b32 	%r80, %r79, 1;
	add.s32 	%r81, %r80, -1;
	add.s64 	%rd22, %rd20, %rd8;
	ld.global.u32 	%r82, [%rd22];
	shl.b32 	%r83, %r82, 1;
	add.s32 	%r84, %r83, -1;
	mul.lo.s32 	%r85, %r84, %r81;
	cvt.rn.f32.s32 	%f29, %r85;
	add.f32 	%f53, %f28, %f29;
	add.s32 	%r153, %r153, 8;
	add.s32 	%r152, %r152, %r8;
	add.s32 	%r151, %r151, %r8;
	setp.ne.s32 	%p3, %r153, 0;
	@%p3 bra 	$L__BB0_3;
$L__BB0_4:
	setp.eq.s32 	%p4, %r5, 0;
	@%p4 bra 	$L__BB0_12;
	and.b32  	%r16, %r22, 3;
	setp.lt.u32 	%p5, %r5, 4;
	@%p5 bra 	$L__BB0_7;
	mul.lo.s32 	%r86, %r155, %r21;
	add.s32 	%r87, %r3, %r86;
	mul.wide.s32 	%rd23, %r87, 4;
	add.s64 	%rd24, %rd1, %rd23;
	ld.global.u32 	%r88, [%rd24];
	shl.b32 	%r89, %r88, 1;
	add.s32 	%r90, %r89, -1;
	add.s32 	%r91, %r4, %r86;
	mul.wide.s32 	%rd25, %r91, 4;
	add.s64 	%rd26, %rd1, %rd25;
	ld.global.u32 	%r92, [%rd26];
	shl.b32 	%r93, %r92, 1;
	add.s32 	%r94, %r93, -1;
	mul.lo.s32 	%r95, %r94, %r90;
	cvt.rn.f32.s32 	%f31, %r95;
	add.f32 	%f32, %f53, %f31;
	mul.wide.s32 	%rd27, %r21, 4;
	add.s64 	%rd28, %rd24, %rd27;
	ld.global.u32 	%r96, [%rd28];
	shl.b32 	%r97, %r96, 1;
	add.s32 	%r98, %r97, -1;
	add.s64 	%rd29, %rd26, %rd27;
	ld.global.u32 	%r99, [%rd29];
	shl.b32 	%r100, %r99, 1;
	add.s32 	%r101, %r100, -1;
	mul.lo.s32 	%r102, %r101, %r98;
	cvt.rn.f32.s32 	%f33, %r102;
	add.f32 	%f34, %f32, %f33;
	add.s64 	%rd30, %rd28, %rd27;
	ld.global.u32 	%r103, [%rd30];
	shl.b32 	%r104, %r103, 1;
	add.s32 	%r105, %r104, -1;
	add.s64 	%rd31, %rd29, %rd27;
	ld.global.u32 	%r106, [%rd31];
	shl.b32 	%r107, %r106, 1;
	add.s32 	%r108, %r107, -1;
	mul.lo.s32 	%r109, %r108, %r105;
	cvt.rn.f32.s32 	%f35, %r109;
	add.f32 	%f36, %f34, %f35;
	add.s64 	%rd32, %rd30, %rd27;
	ld.global.u32 	%r110, [%rd32];
	shl.b32 	%r111, %r110, 1;
	add.s32 	%r112, %r111, -1;
	add.s64 	%rd33, %rd31, %rd27;
	ld.global.u32 	%r113, [%rd33];
	shl.b32 	%r114, %r113, 1;
	add.s32 	%r115, %r114, -1;
	mul.lo.s32 	%r116, %r115, %r112;
	cvt.rn.f32.s32 	%f37, %r116;
	add.f32 	%f53, %f36, %f37;
	add.s32 	%r155, %r155, 4;
$L__BB0_7:
	setp.eq.s32 	%p6, %r16, 0;
	@%p6 bra 	$L__BB0_12;
	setp.eq.s32 	%p7, %r16, 1;
	@%p7 bra 	$L__BB0_10;
	mul.lo.s32 	%r117, %r155, %r21;
	add.s32 	%r118, %r3, %r117;
	mul.wide.s32 	%rd34, %r118, 4;
	add.s64 	%rd35, %rd1, %rd34;
	ld.global.u32 	%r119, [%rd35];
	shl.b32 	%r120, %r119, 1;
	add.s32 	%r121, %r120, -1;
	add.s32 	%r122, %r4, %r117;
	mul.wide.s32 	%rd36, %r122, 4;
	add.s64 	%rd37, %rd1, %rd36;
	ld.global.u32 	%r123, [%rd37];
	shl.b32 	%r124, %r123, 1;
	add.s32 	%r125, %r124, -1;
	mul.lo.s32 	%r126, %r125, %r121;
	cvt.rn.f32.s32 	%f39, %r126;
	add.f32 	%f40, %f53, %f39;
	mul.wide.s32 	%rd38, %r21, 4;
	add.s64 	%rd39, %rd35, %rd38;
	ld.global.u32 	%r127, [%rd39];
	shl.b32 	%r128, %r127, 1;
	add.s32 	%r129, %r128, -1;
	add.s64 	%rd40, %rd37, %rd38;
	ld.global.u32 	%r130, [%rd40];
	shl.b32 	%r131, %r130, 1;
	add.s32 	%r132, %r131, -1;
	mul.lo.s32 	%r133, %r132, %r129;
	cvt.rn.f32.s32 	%f41, %r133;
	add.f32 	%f53, %f40, %f41;
	add.s32 	%r155, %r155, 2;
$L__BB0_10:
	and.b32  	%r134, %r22, 1;
	setp.eq.b32 	%p8, %r134, 1;
	not.pred 	%p9, %p8;
	@%p9 bra 	$L__BB0_12;
	mul.lo.s32 	%r135, %r155, %r21;
	add.s32 	%r136, %r3, %r135;
	mul.wide.s32 	%rd41, %r136, 4;
	add.s64 	%rd42, %rd1, %rd41;
	ld.global.u32 	%r137, [%rd42];
	shl.b32 	%r138, %r137, 1;
	add.s32 	%r139, %r138, -1;
	add.s32 	%r140, %r4, %r135;
	mul.wide.s32 	%rd43, %r140, 4;
	add.s64 	%rd44, %rd1, %rd43;
	ld.global.u32 	%r141, [%rd44];
	shl.b32 	%r142, %r141, 1;
	add.s32 	%r143, %r142, -1;
	mul.lo.s32 	%r144, %r143, %r139;
	cvt.rn.f32.s32 	%f42, %r144;
	add.f32 	%f53, %f53, %f42;
$L__BB0_12:
	st.shared.f32 	[%r2], %f53;
$L__BB0_13:
	cvta.to.global.u64 	%rd45, %rd2;
	div.s32 	%r145, %r1, %r21;
	mad.lo.s32 	%r146, %r145, %r21, %r145;
	shl.b32 	%r147, %r146, 2;
	add.s32 	%r149, %r27, %r147;
	mov.b32 	%r150, 0;
	st.shared.u32 	[%r149], %r150;
	ld.shared.f32 	%f43, [%r2];
	cvt.rn.f32.s32 	%f44, %r22;
	div.rn.f32 	%f45, %f43, %f44;
	mul.wide.s32 	%rd46, %r1, 4;
	add.s64 	%rd47, %rd45, %rd46;
	st.global.f32 	[%rd47], %f45;
	ret;

}
	// .globl	_Z13hopActivationiPfPiS0_
.visible .entry _Z13hopActivationiPfPiS0_(
	.param .u32 _Z13hopActivationiPfPiS0__param_0,
	.param .u64 .ptr .align 1 _Z13hopActivationiPfPiS0__param_1,
	.param .u64 .ptr .align 1 _Z13hopActivationiPfPiS0__param_2,
	.param .u64 .ptr .align 1 _Z13hopActivationiPfPiS0__param_3
)
{
	.reg .pred 	%p<18>;
	.reg .b32 	%r<124>;
	.reg .b32 	%f<83>;
	.reg .b64 	%rd<47>;

	ld.param.u32 	%r22, [_Z13hopActivationiPfPiS0__param_0];
	ld.param.u64 	%rd4, [_Z13hopActivationiPfPiS0__param_1];
	ld.param.u64 	%rd5, [_Z13hopActivationiPfPiS0__param_2];
	ld.param.u64 	%rd3, [_Z13hopActivationiPfPiS0__param_3];
	cvta.to.global.u64 	%rd1, %rd5;
	cvta.to.global.u64 	%rd2, %rd4;
	mov.u32 	%r23, %ntid.x;
	mov.u32 	%r24, %ctaid.x;
	mov.u32 	%r1, %tid.x;
	mad.lo.s32 	%r25, %r23, %r24, %r1;
	min.s32 	%r26, %r22, 32;
	div.s32 	%r2, %r25, %r26;
	mul.lo.s32 	%r27, %r2, %r26;
	sub.s32 	%r3, %r25, %r27;
	setp.ge.s32 	%p1, %r2, %r26;
	@%p1 bra 	$L__BB1_26;
	mul.lo.s32 	%r4, %r2, %r22;
	add.s32 	%r5, %r4, %r22;
	shl.b32 	%r28, %r1, 2;
	mov.u32 	%r29, sdata;
	add.s32 	%r6, %r29, %r28;
	mov.b32 	%r30, 0;
	st.shared.u32 	[%r6], %r30;
	add.s32 	%r121, %r4, %r3;
	setp.ge.s32 	%p2, %r121, %r5;
	@%p2 bra 	$L__BB1_14;
	add.s32 	%r31, %r121, 32;
	max.s32 	%r32, %r5, %r31;
	not.b32 	%r33, %r4;
	add.s32 	%r34, %r32, %r33;
	sub.s32 	%r8, %r34, %r3;
	shr.u32 	%r35, %r8, 5;
	add.s32 	%r9, %r35, 1;
	and.b32  	%r10, %r9, 7;
	setp.lt.u32 	%p3, %r8, 224;
	mov.f32 	%f82, 0f00000000;
	@%p3 bra 	$L__BB1_5;
	and.b32  	%r36, %r9, 268435448;
	neg.s32 	%r119, %r36;
	mov.f32 	%f82, 0f00000000;
$L__BB1_4:
	.pragma "nounroll";
	mul.wide.s32 	%rd6, %r121, 4;
	add.s64 	%rd7, %rd2, %rd6;
	ld.global.f32 	%f16, [%rd7];
	rem.s32 	%r37, %r121, %r22;
	mul.wide.s32 	%rd8, %r37, 4;
	add.s64 	%rd9, %rd1, %rd8;
	ld.global.u32 	%r38, [%rd9];
	shl.b32 	%r39, %r38, 1;
	add.s32 	%r40, %r39, -1;
	cvt.rn.f32.s32 	%f17, %r40;
	fma.rn.f32 	%f18, %f16, %f17, %f82;
	ld.global.f32 	%f19, [%rd7+128];
	add.s32 	%r41, %r121, 32;
	rem.s32 	%r42, %r41, %r22;
	mul.wide.s32 	%rd10, %r42, 4;
	add.s64 	%rd11, %rd1, %rd10;
	ld.global.u32 	%r43, [%rd11];
	shl.b32 	%r44, %r43, 1;
	add.s32 	%r45, %r44, -1;
	cvt.rn.f32.s32 	%f20, %r45;
	fma.rn.f32 	%f21, %f19, %f20, %f18;
	ld.global.f32 	%f22, [%rd7+256];
	add.s32 	%r46, %r121, 64;
	rem.s32 	%r47, %r46, %r22;
	mul.wide.s32 	%rd12, %r47, 4;
	add.s64 	%rd13, %rd1, %rd12;
	ld.global.u32 	%r48, [%rd13];
	shl.b32 	%r49, %r48, 1;
	add.s32 	%r50, %r49, -1;
	cvt.rn.f32.s32 	%f23, %r50;
	fma.rn.f32 	%f24, %f22, %f23, %f21;
	ld.global.f32 	%f25, [%rd7+384];
	add.s32 	%r51, %r121, 96;
	rem.s32 	%r52, %r51, %r22;
	mul.wide.s32 	%rd14, %r52, 4;
	add.s64 	%rd15, %rd1, %rd14;
	ld.global.u32 	%r53, [%rd15];
	shl.b32 	%r54, %r53, 1;
	add.s32 	%r55, %r54, -1;
	cvt.rn.f32.s32 	%f26, %r55;
	fma.rn.f32 	%f27, %f25, %f26, %f24;
	ld.global.f32 	%f28, [%rd7+512];
	add.s32 	%r56, %r121, 128;
	rem.s32 	%r57, %r56, %r22;
	mul.wide.s32 	%rd16, %r57, 4;
	add.s64 	%rd17, %rd1, %rd16;
	ld.global.u32 	%r58, [%rd17];
	shl.b32 	%r59, %r58, 1;
	add.s32 	%r60, %r59, -1;
	cvt.rn.f32.s32 	%f29, %r60;
	fma.rn.f32 	%f30, %f28, %f29, %f27;
	ld.global.f32 	%f31, [%rd7+640];
	add.s32 	%r61, %r121, 160;
	rem.s32 	%r62, %r61, %r22;
	mul.wide.s32 	%rd18, %r62, 4;
	add.s64 	%rd19, %rd1, %rd18;
	ld.global.u32 	%r63, [%rd19];
	shl.b32 	%r64, %r63, 1;
	add.s32 	%r65, %r64, -1;
	cvt.rn.f32.s32 	%f32, %r65;
	fma.rn.f32 	%f33, %f31, %f32, %f30;
	ld.global.f32 	%f34, [%rd7+768];
	add.s32 	%r66, %r121, 192;
	rem.s32 	%r67, %r66, %r22;
	mul.wide.s32 	%rd20, %r67, 4;
	add.s64 	%rd21, %rd1, %rd20;
	ld.global.u32 	%r68, [%rd21];
	shl.b32 	%r69, %r68, 1;
	add.s32 	%r70, %r69, -1;
	cvt.rn.f32.s32 	%f35, %r70;
	fma.rn.f32 	%f36, %f34, %f35, %f33;
	ld.global.f32 	%f37, [%rd7+896];
	add.s32 	%r71, %r121, 224;
	rem.s32 	%r72, %r71, %r22;
	mul.wide.s32 	%rd22, %r72, 4;
	add.s64 	%rd23, %rd1, %rd22;
	ld.global.u32 	%r73, [%rd23];
	shl.b32 	%r74, %r73, 1;
	add.s32 	%r75, %r74, -1;
	cvt.rn.f32.s32 	%f38, %r75;
	fma.rn.f32 	%f82, %f37, %f38, %f36;
	add.s32 	%r121, %r121, 256;
	add.s32 	%r119, %r119, 8;
	setp.ne.s32 	%p4, %r119, 0;
	@%p4 bra 	$L__BB1_4;
$L__BB1_5:
	setp.eq.s32 	%p5, %r10, 0;
	@%p5 bra 	$L__BB1_13;
	setp.lt.u32 	%p6, %r10, 4;
	@%p6 bra 	$L__BB1_8;
	mul.wide.s32 	%rd24, %r121, 4;
	add.s64 	%rd25, %rd2, %rd24;
	ld.global.f32 	%f40, [%rd25];
	rem.s32 	%r76, %r121, %r22;
	mul.wide.s32 	%rd26, %r76, 4;
	add.s64 	%rd27, %rd1, %rd26;
	ld.global.u32 	%r77, [%rd27];
	shl.b32 	%r78, %r77, 1;
	add.s32 	%r79, %r78, -1;
	cvt.rn.f32.s32 	%f41, %r79;
	fma.rn.f32 	%f42, %f40, %f41, %f82;
	add.s32 	%r80, %r121, 32;
	ld.global.f32 	%f43, [%rd25+128];
	rem.s32 	%r81, %r80, %r22;
	mul.wide.s32 	%rd28, %r81, 4;
	add.s64 	%rd29, %rd1, %rd28;
	ld.global.u32 	%r82, [%rd29];
	shl.b32 	%r83, %r82, 1;
	add.s32 	%r84, %r83, -1;
	cvt.rn.f32.s32 	%f44, %r84;
	fma.rn.f32 	%f45, %f43, %f44, %f42;
	add.s32 	%r85, %r121, 64;
	ld.global.f32 	%f46, [%rd25+256];
	rem.s32 	%r86, %r85, %r22;
	mul.wide.s32 	%rd30, %r86, 4;
	add.s64 	%rd31, %rd1, %rd30;
	ld.global.u32 	%r87, [%rd31];
	shl.b32 	%r88, %r87, 1;
	add.s32 	%r89, %r88, -1;
	cvt.rn.f32.s32 	%f47, %r89;
	fma.rn.f32 	%f48, %f46, %f47, %f45;
	add.s32 	%r90, %r121, 96;
	ld.global.f32 	%f49, [%rd25+384];
	rem.s32 	%r91, %r90, %r22;
	mul.wide.s32 	%rd32, %r91, 4;
	add.s64 	%rd33, %rd1, %rd32;
	ld.global.u32 	%r92, [%rd33];
	shl.b32 	%r93, %r92, 1;
	add.s32 	%r94, %r93, -1;
	cvt.rn.f32.s32 	%f50, %r94;
	fma.rn.f32 	%f82, %f49, %f50, %f48;
	add.s32 	%r121, %r121, 128;
$L__BB1_8:
	and.b32  	%r95, %r9, 3;
	setp.eq.s32 	%p7, %r95, 0;
	@%p7 bra 	$L__BB1_13;
	setp.eq.s32 	%p8, %r95, 1;
	@%p8 bra 	$L__BB1_11;
	mul.wide.s32 	%rd34, %r121, 4;
	add.s64 	%rd35, %rd2, %rd34;
	ld.global.f32 	%f52, [%rd35];
	rem.s32 	%r96, %r121, %r22;
	mul.wide.s32 	%rd36, %r96, 4;
	add.s64 	%rd37, %rd1, %rd36;
	ld.global.u32 	%r97, [%rd37];
	shl.b32 	%r98, %r97, 1;
	add.s32 	%r99, %r98, -1;
	cvt.rn.f32.s32 	%f53, %r99;
	fma.rn.f32 	%f54, %f52, %f53, %f82;
	add.s32 	%r100, %r121, 32;
	ld.global.f32 	%f55, [%rd35+128];
	rem.s32 	%r101, %r100, %r22;
	mul.wide.s32 	%rd38, %r101, 4;
	add.s64 	%rd39, %rd1, %rd38;
	ld.global.u32 	%r102, [%rd39];
	shl.b32 	%r103, %r102, 1;
	add.s32 	%r104, %r103, -1;
	cvt.rn.f32.s32 	%f56, %r104;
	fma.rn.f32 	%f82, %f55, %f56, %f54;
	add.s32 	%r121, %r121, 64;
$L__BB1_11:
	and.b32  	%r105, %r8, 32;
	setp.ne.s32 	%p9, %r105, 0;
	@%p9 bra 	$L__BB1_13;
	mul.wide.s32 	%rd40, %r121, 4;
	add.s64 	%rd41, %rd2, %rd40;
	ld.global.f32 	%f57, [%rd41];
	rem.s32 	%r106, %r121, %r22;
	mul.wide.s32 	%rd42, %r106, 4;
	add.s64 	%rd43, %rd1, %rd42;
	ld.global.u32 	%r107, [%rd43];
	shl.b32 	%r108, %r107, 1;
	add.s32 	%r109, %r108, -1;
	cvt.rn.f32.s32 	%f58, %r109;
	fma.rn.f32 	%f82, %f57, %f58, %f82;
$L__BB1_13:
	st.shared.f32 	[%r6], %f82;
$L__BB1_14:
	bar.sync 	0;
	add.s32 	%r110, %r3, 16;
	setp.ge.s32 	%p10, %r110, %r22;
	@%p10 bra 	$L__BB1_16;
	ld.shared.f32 	%f59, [%r6+64];
	ld.shared.f32 	%f60, [%r6];
	add.f32 	%f61, %f59, %f60;
	st.shared.f32 	[%r6], %f61;
$L__BB1_16:
	bar.sync 	0;
	add.s32 	%r111, %r3, 8;
	setp.ge.s32 	%p11, %r111, %r22;
	@%p11 bra 	$L__BB1_18;
	ld.shared.f32 	%f62, [%r6+32];
	ld.shared.f32 	%f63, [%r6];
	add.f32 	%f64, %f62, %f63;
	st.shared.f32 	[%r6], %f64;
$L__BB1_18:
	bar.sync 	0;
	add.s32 	%r112, %r3, 4;
	setp.ge.s32 	%p12, %r112, %r22;
	@%p12 bra 	$L__BB1_20;
	ld.shared.f32 	%f65, [%r6+16];
	ld.shared.f32 	%f66, [%r6];
	add.f32 	%f67, %f65, %f66;
	st.shared.f32 	[%r6], %f67;
$L__BB1_20:
	bar.sync 	0;
	add.s32 	%r113, %r3, 2;
	setp.ge.s32 	%p13, %r113, %r22;
	@%p13 bra 	$L__BB1_22;
	ld.shared.f32 	%f68, [%r6+8];
	ld.shared.f32 	%f69, [%r6];
	add.f32 	%f70, %f68, %f69;
	st.shared.f32 	[%r6], %f70;
$L__BB1_22:
	bar.sync 	0;
	add.s32 	%r114, %r3, 1;
	setp.ge.s32 	%p14, %r114, %r22;
	@%p14 bra 	$L__BB1_24;
	ld.shared.f32 	%f71, [%r6+4];
	ld.shared.f32 	%f72, [%r6];
	add.f32 	%f73, %f71, %f72;
	st.shared.f32 	[%r6], %f73;
$L__BB1_24:
	setp.ne.s32 	%p15, %r3, 0;
	@%p15 bra 	$L__BB1_26;
	ld.shared.f32 	%f74, [%r6];
	setp.gt.f32 	%p16, %f74, 0f00000000;
	setp.lt.f32 	%p17, %f74, 0f00000000;
	selp.s32 	%r115, -1, 0, %p17;
	selp.b32 	%r116, 2, 1, %p16;
	add.s32 	%r117, %r116, %r115;
	shr.u32 	%r118, %r117, 1;
	cvta.to.global.u64 	%rd44, %rd3;
	mul.wide.s32 	%rd45, %r2, 4;
	add.s64 	%rd46, %rd44, %rd45;
	st.global.u32 	[%rd46], %r118;
$L__BB1_26:
	ret;

}


// ===== COMPILED SASS (sm_100) =====

	.target	sm_100

	.elftype	@"ET_EXEC"


//--------------------- .note.nv.tkinfo           --------------------------
	.section	.note.nv.tkinfo,"",@"SHT_NOTE"
	.sectionflags	@"SHF_NOTE_NV_TKINFO"
	.tkinfo
        /*0018*/ 	.word	0x00000002
        /*0030*/ 	.string	""
        /*0030*/ 	.string	"ptxas"
        /*0030*/ 	.string	"Cuda compilation tools, release 13.0, V13.0.88"
        /*0030*/ 	.string	"Build cuda_13.0.r13.0/compiler.36424714_0"
        /*0030*/ 	.string	"-arch sm_100 -m 64 "



//--------------------- .note.nv.cuinfo           --------------------------
	.section	.note.nv.cuinfo,"",@"SHT_NOTE"
	.sectionflags	@"SHF_NOTE_NV_CUINFO"
        /*0018*/ 	.short	0x0002
        /*001a*/ 	.short	0x0064
        /*001c*/ 	.short	0x0082
	.zero		2


//--------------------- .nv.info                  --------------------------
	.section	.nv.info,"",@"SHT_CUDA_INFO"
	.align	4


	//----- nvinfo : EIATTR_REGCOUNT
	.align		4
        /*0000*/ 	.byte	0x04, 0x2f
        /*0002*/ 	.short	(.L_1 - .L_0)
	.align		4
.L_0:
        /*0004*/ 	.word	index@(_Z8trainingiiPiPf)
        /*0008*/ 	.word	0x00000020


	//----- nvinfo : EIATTR_FRAME_SIZE
	.align		4
.L_1:
        /*000c*/ 	.byte	0x04, 0x11
        /*000e*/ 	.short	(.L_3 - .L_2)
	.align		4
.L_2:
        /*0010*/ 	.word	index@($__internal_0_$__cuda_sm3x_div_rn_noftz_f32_slowpath)
        /*0014*/ 	.word	0x00000000


	//----- nvinfo : EIATTR_FRAME_SIZE
	.align		4
.L_3:
        /*0018*/ 	.byte	0x04, 0x11
        /*001a*/ 	.short	(.L_5 - .L_4)
	.align		4
.L_4:
        /*001c*/ 	.word	index@(_Z8trainingiiPiPf)
        /*0020*/ 	.word	0x00000000


	//----- nvinfo : EIATTR_REGCOUNT
	.align		4
.L_5:
        /*0024*/ 	.byte	0x04, 0x2f
        /*0026*/ 	.short	(.L_7 - .L_6)
	.align		4
.L_6:
        /*0028*/ 	.word	index@(_Z13hopActivationiPfPiS0_)
        /*002c*/ 	.word	0x00000020


	//----- nvinfo : EIATTR_FRAME_SIZE
	.align		4
.L_7:
        /*0030*/ 	.byte	0x04, 0x11
        /*0032*/ 	.short	(.L_9 - .L_8)
	.align		4
.L_8:
        /*0034*/ 	.word	index@(_Z13hopActivationiPfPiS0_)
        /*0038*/ 	.word	0x00000000


	//----- nvinfo : EIATTR_MIN_STACK_SIZE
	.align		4
.L_9:
        /*003c*/ 	.byte	0x04, 0x12
        /*003e*/ 	.short	(.L_11 - .L_10)
	.align		4
.L_10:
        /*0040*/ 	.word	index@(_Z13hopActivationiPfPiS0_)
        /*0044*/ 	.word	0x00000000


	//----- nvinfo : EIATTR_MIN_STACK_SIZE
	.align		4
.L_11:
        /*0048*/ 	.byte	0x04, 0x12
        /*004a*/ 	.short	(.L_13 - .L_12)
	.align		4
.L_12:
        /*004c*/ 	.word	index@(_Z8trainingiiPiPf)
        /*0050*/ 	.word	0x00000000
.L_13:


//--------------------- .nv.compat                --------------------------
	.section	.nv.compat,"",@"SHT_CUDA_COMPAT_INFO"
	.align	4
        /*0000*/ 	.byte	0x02, 0x09, 0x00, 0x00, 0x02, 0x02, 0x01, 0x00, 0x02, 0x05, 0x05, 0x00, 0x03, 0x07, 0x01, 0x01
        /*0010*/ 	.byte	0x02, 0x03, 0x00, 0x00, 0x02, 0x06, 0x01, 0x00, 0x04, 0x0b, 0x08, 0x00, 0x01, 0x00, 0x00, 0x00
        /*0020*/ 	.byte	0x00, 0x00, 0x00, 0x00


//--------------------- .nv.info._Z13hopActivationiPfPiS0_ --------------------------
	.section	.nv.info._Z13hopActivationiPfPiS0_,"",@"SHT_CUDA_INFO"
	.sectionflags	@""
	.align	4


	//----- nvinfo : EIATTR_CUDA_API_VERSION
	.align		4
        /*0000*/ 	.byte	0x04, 0x37
        /*0002*/ 	.short	(.L_15 - .L_14)
.L_14:
        /*0004*/ 	.word	0x00000082


	//----- nvinfo : EIATTR_KPARAM_INFO
	.align		4
.L_15:
        /*0008*/ 	.byte	0x04, 0x17
        /*000a*/ 	.short	(.L_17 - .L_16)
.L_16:
        /*000c*/ 	.word	0x00000000
        /*0010*/ 	.short	0x0003
        /*0012*/ 	.short	0x0018
        /*0014*/ 	.byte	0x00, 0xf5, 0x21, 0x00


	//----- nvinfo : EIATTR_KPARAM_INFO
	.align		4
.L_17:
        /*0018*/ 	.byte	0x04, 0x17
        /*001a*/ 	.short	(.L_19 - .L_18)
.L_18:
        /*001c*/ 	.word	0x00000000
        /*0020*/ 	.short	0x0002
        /*0022*/ 	.short	0x0010
        /*0024*/ 	.byte	0x00, 0xf5, 0x21, 0x00


	//----- nvinfo : EIATTR_KPARAM_INFO
	.align		4
.L_19:
        /*0028*/ 	.byte	0x04, 0x17
        /*002a*/ 	.short	(.L_21 - .L_20)
.L_20:
        /*002c*/ 	.word	0x00000000
        /*0030*/ 	.short	0x0001
        /*0032*/ 	.short	0x0008
        /*0034*/ 	.byte	0x00, 0xf5, 0x21, 0x00


	//----- nvinfo : EIATTR_KPARAM_INFO
	.align		4
.L_21:
        /*0038*/ 	.byte	0x04, 0x17
        /*003a*/ 	.short	(.L_23 - .L_22)
.L_22:
        /*003c*/ 	.word	0x00000000
        /*0040*/ 	.short	0x0000
        /*0042*/ 	.short	0x0000
        /*0044*/ 	.byte	0x00, 0xf0, 0x11, 0x00


	//----- nvinfo : EIATTR_SPARSE_MMA_MASK
	.align		4
.L_23:
        /*0048*/ 	.byte	0x03, 0x50
        /*004a*/ 	.short	0x0000


	//----- nvinfo : EIATTR_MAXREG_COUNT
	.align		4
        /*004c*/ 	.byte	0x03, 0x1b
        /*004e*/ 	.short	0x00ff


	//----- nvinfo : EIATTR_NUM_BARRIERS
	.align		4
        /*0050*/ 	.byte	0x02, 0x4c
        /*0052*/ 	.byte	0x01
	.zero		1


	//----- nvinfo : EIATTR_MERCURY_ISA_VERSION
	.align		4
        /*0054*/ 	.byte	0x03, 0x5f
        /*0056*/ 	.short	0x0101


	//----- nvinfo : EIATTR_VRC_CTA_INIT_COUNT
	.align		4
        /*0058*/ 	.byte	0x02, 0x4a
	.zero		1
	.zero		1


	//----- nvinfo : EIATTR_EXIT_INSTR_OFFSETS
	.align		4
        /*005c*/ 	.byte	0x04, 0x1c
        /*005e*/ 	.short	(.L_25 - .L_24)


	//   ....[0]....
.L_24:
        /*0060*/ 	.word	0x00000210


	//   ....[1]....
        /*0064*/ 	.word	0x00001cc0


	//   ....[2]....
        /*0068*/ 	.word	0x00001d80


	//----- nvinfo : EIATTR_CRS_STACK_SIZE
	.align		4
.L_25:
        /*006c*/ 	.byte	0x04, 0x1e
        /*006e*/ 	.short	(.L_27 - .L_26)
.L_26:
        /*0070*/ 	.word	0x00000000


	//----- nvinfo : EIATTR_CBANK_PARAM_SIZE
	.align		4
.L_27:
        /*0074*/ 	.byte	0x03, 0x19
        /*0076*/ 	.short	0x0020


	//----- nvinfo : EIATTR_PARAM_CBANK
	.align		4
        /*0078*/ 	.byte	0x04, 0x0a
        /*007a*/ 	.short	(.L_29 - .L_28)
	.align		4
.L_28:
        /*007c*/ 	.word	index@(.nv.constant0._Z13hopActivationiPfPiS0_)
        /*0080*/ 	.short	0x0380
        /*0082*/ 	.short	0x0020


	//----- nvinfo : EIATTR_SW_WAR
	.align		4
.L_29:
        /*0084*/ 	.byte	0x04, 0x36
        /*0086*/ 	.short	(.L_31 - .L_30)
.L_30:
        /*0088*/ 	.word	0x00000008
.L_31:


//--------------------- .nv.info._Z8trainingiiPiPf --------------------------
	.section	.nv.info._Z8trainingiiPiPf,"",@"SHT_CUDA_INFO"
	.sectionflags	@""
	.align	4


	//----- nvinfo : EIATTR_CUDA_API_VERSION
	.align		4
        /*0000*/ 	.byte	0x04, 0x37
        /*0002*/ 	.short	(.L_33 - .L_32)
.L_32:
        /*0004*/ 	.word	0x00000082


	//----- nvinfo : EIATTR_KPARAM_INFO
	.align		4
.L_33:
        /*0008*/ 	.byte	0x04, 0x17
        /*000a*/ 	.short	(.L_35 - .L_34)
.L_34:
        /*000c*/ 	.word	0x00000000
        /*0010*/ 	.short	0x0003
        /*0012*/ 	.short	0x0010
        /*0014*/ 	.byte	0x00, 0xf5, 0x21, 0x00


	//----- nvinfo : EIATTR_KPARAM_INFO
	.align		4
.L_35:
        /*0018*/ 	.byte	0x04, 0x17
        /*001a*/ 	.short	(.L_37 - .L_36)
.L_36:
        /*001c*/ 	.word	0x00000000
        /*0020*/ 	.short	0x0002
        /*0022*/ 	.short	0x0008
        /*0024*/ 	.byte	0x00, 0xf5, 0x21, 0x00


	//----- nvinfo : EIATTR_KPARAM_INFO
	.align		4
.L_37:
        /*0028*/ 	.byte	0x04, 0x17
        /*002a*/ 	.short	(.L_39 - .L_38)
.L_38:
        /*002c*/ 	.word	0x00000000
        /*0030*/ 	.short	0x0001
        /*0032*/ 	.short	0x0004
        /*0034*/ 	.byte	0x00, 0xf0, 0x11, 0x00


	//----- nvinfo : EIATTR_KPARAM_INFO
	.align		4
.L_39:
        /*0038*/ 	.byte	0x04, 0x17
        /*003a*/ 	.short	(.L_41 - .L_40)
.L_40:
        /*003c*/ 	.word	0x00000000
        /*0040*/ 	.short	0x0000
        /*0042*/ 	.short	0x0000
        /*0044*/ 	.byte	0x00, 0xf0, 0x11, 0x00


	//----- nvinfo : EIATTR_SPARSE_MMA_MASK
	.align		4
.L_41:
        /*0048*/ 	.byte	0x03, 0x50
        /*004a*/ 	.short	0x0000


	//----- nvinfo : EIATTR_MAXREG_COUNT
	.align		4
        /*004c*/ 	.byte	0x03, 0x1b
        /*004e*/ 	.short	0x00ff


	//----- nvinfo : EIATTR_MERCURY_ISA_VERSION
	.align		4
        /*0050*/ 	.byte	0x03, 0x5f
        /*0052*/ 	.short	0x0101


	//----- nvinfo : EIATTR_VRC_CTA_INIT_COUNT
	.align		4
        /*0054*/ 	.byte	0x02, 0x4a
	.zero		1
	.zero		1


	//----- nvinfo : EIATTR_EXIT_INSTR_OFFSETS
	.align		4
        /*0058*/ 	.byte	0x04, 0x1c
        /*005a*/ 	.short	(.L_43 - .L_42)


	//   ....[0]....
.L_42:
        /*005c*/ 	.word	0x00001040


	//----- nvinfo : EIATTR_CRS_STACK_SIZE
	.align		4
.L_43:
        /*0060*/ 	.byte	0x04, 0x1e
        /*0062*/ 	.short	(.L_45 - .L_44)
.L_44:
        /*0064*/ 	.word	0x00000000


	//----- nvinfo : EIATTR_CBANK_PARAM_SIZE
	.align		4
.L_45:
        /*0068*/ 	.byte	0x03, 0x19
        /*006a*/ 	.short	0x0018


	//----- nvinfo : EIATTR_PARAM_CBANK
	.align		4
        /*006c*/ 	.byte	0x04, 0x0a
        /*006e*/ 	.short	(.L_47 - .L_46)
	.align		4
.L_46:
        /*0070*/ 	.word	index@(.nv.constant0._Z8trainingiiPiPf)
        /*0074*/ 	.short	0x0380
        /*0076*/ 	.short	0x0018


	//----- nvinfo : EIATTR_SW_WAR
	.align		4
.L_47:
        /*0078*/ 	.byte	0x04, 0x36
        /*007a*/ 	.short	(.L_49 - .L_48)
.L_48:
        /*007c*/ 	.word	0x00000008
.L_49:


//--------------------- .nv.callgraph             --------------------------
	.section	.nv.callgraph,"",@"SHT_CUDA_CALLGRAPH"
	.align	4
	.sectionentsize	8
	.align		4
        /*0000*/ 	.word	0x00000000
	.align		4
        /*0004*/ 	.word	0xffffffff
	.align		4
        /*0008*/ 	.word	0x00000000
	.align		4
        /*000c*/ 	.word	0xfffffffe
	.align		4
        /*0010*/ 	.word	0x00000000
	.align		4
        /*0014*/ 	.word	0xfffffffd
	.align		4
        /*0018*/ 	.word	0x00000000
	.align		4
        /*001c*/ 	.word	0xfffffffc


//--------------------- .text._Z13hopActivationiPfPiS0_ --------------------------
	.section	.text._Z13hopActivationiPfPiS0_,"ax",@progbits
	.align	128
        .global         _Z13hopActivationiPfPiS0_
        .type           _Z13hopActivationiPfPiS0_,@function
        .size           _Z13hopActivationiPfPiS0_,(.L_x_33 - _Z13hopActivationiPfPiS0_)
        .other          _Z13hopActivationiPfPiS0_,@"STO_CUDA_ENTRY STV_DEFAULT"
_Z13hopActivationiPfPiS0_:
.text._Z13hopActivationiPfPiS0_:
[----:B------:R-:W-:Y:S01]  /*0000*/  LDC R1, c[0x0][0x37c] ;  /* 0x0000df00ff017b82 */ /* 0x000fe20000000800 */
[----:B------:R-:W0:Y:S01]  /*0010*/  LDCU UR4, c[0x0][0x380] ;  /* 0x00007000ff0477ac */ /* 0x000e220008000800 */
[----:B------:R-:W1:Y:S01]  /*0020*/  S2R R4, SR_CTAID.X ;  /* 0x0000000000047919 */ /* 0x000e620000002500 */
[----:B------:R-:W1:Y:S01]  /*0030*/  S2R R7, SR_TID.X ;  /* 0x0000000000077919 */ /* 0x000e620000002100 */
[----:B0-----:R-:W-:Y:S01]  /*0040*/  IMAD.U32 R0, RZ, RZ, UR4 ;  /* 0x00000004ff007e24 */ /* 0x001fe2000f8e00ff */
[----:B------:R-:W1:Y:S04]  /*0050*/  LDCU UR4, c[0x0][0x360] ;  /* 0x00006c00ff0477ac */ /* 0x000e680008000800 */
[----:B------:R-:W-:-:S04]  /*0060*/  VIMNMX R5, PT, PT, R0, 0x20, PT ;  /* 0x0000002000057848 */ /* 0x000fc80003fe0100 */
[----:B------:R-:W-:-:S04]  /*0070*/  IABS R9, R5 ;  /* 0x0000000500097213 */ /* 0x000fc80000000000 */
[----:B------:R-:W0:Y:S01]  /*0080*/  I2F.RP R6, R9 ;  /* 0x0000000900067306 */ /* 0x000e220000209400 */
[----:B-1----:R-:W-:-:S07]  /*0090*/  IMAD R4, R4, UR4, R7 ;  /* 0x0000000404047c24 */ /* 0x002fce000f8e0207 */
[----:B0-----:R-:W0:Y:S02]  /*00a0*/  MUFU.RCP R6, R6 ;  /* 0x0000000600067308 */ /* 0x001e240000001000 */
[----:B0-----:R-:W-:Y:S01]  /*00b0*/  VIADD R2, R6, 0xffffffe ;  /* 0x0ffffffe06027836 */ /* 0x001fe20000000000 */
[----:B------:R-:W-:-:S05]  /*00c0*/  IABS R6, R4 ;  /* 0x0000000400067213 */ /* 0x000fca0000000000 */
[----:B------:R0:W1:Y:S02]  /*00d0*/  F2I.FTZ.U32.TRUNC.NTZ R3, R2 ;  /* 0x0000000200037305 */ /* 0x000064000021f000 */
[----:B0-----:R-:W-:Y:S02]  /*00e0*/  IMAD.MOV.U32 R2, RZ, RZ, RZ ;  /* 0x000000ffff027224 */ /* 0x001fe400078e00ff */
[----:B-1----:R-:W-:-:S04]  /*00f0*/  IMAD.MOV R8, RZ, RZ, -R3 ;  /* 0x000000ffff087224 */ /* 0x002fc800078e0a03 */
[----:B------:R-:W-:Y:S01]  /*0100*/  IMAD R11, R8, R9, RZ ;  /* 0x00000009080b7224 */ /* 0x000fe200078e02ff */
[----:B------:R-:W-:-:S03]  /*0110*/  IABS R8, R5 ;  /* 0x0000000500087213 */ /* 0x000fc60000000000 */
[----:B------:R-:W-:Y:S01]  /*0120*/  IMAD.HI.U32 R3, R3, R11, R2 ;  /* 0x0000000b03037227 */ /* 0x000fe200078e0002 */
[----:B------:R-:W-:-:S05]  /*0130*/  IADD3 R2, PT, PT, RZ, -R8, RZ ;  /* 0x80000008ff027210 */ /* 0x000fca0007ffe0ff */
[----:B------:R-:W-:-:S04]  /*0140*/  IMAD.HI.U32 R3, R3, R6, RZ ;  /* 0x0000000603037227 */ /* 0x000fc800078e00ff */
[----:B------:R-:W-:-:S05]  /*0150*/  IMAD R2, R3, R2, R6 ;  /* 0x0000000203027224 */ /* 0x000fca00078e0206 */
[----:B------:R-:W-:-:S13]  /*0160*/  ISETP.GT.U32.AND P1, PT, R9, R2, PT ;  /* 0x000000020900720c */ /* 0x000fda0003f24070 */
[----:B------:R-:W-:Y:S02]  /*0170*/  @!P1 IMAD.IADD R2, R2, 0x1, -R9 ;  /* 0x0000000102029824 */ /* 0x000fe400078e0a09 */
[----:B------:R-:W-:Y:S01]  /*0180*/  @!P1 VIADD R3, R3, 0x1 ;  /* 0x0000000103039836 */ /* 0x000fe20000000000 */
[----:B------:R-:W-:Y:S02]  /*0190*/  ISETP.NE.AND P1, PT, R5, RZ, PT ;  /* 0x000000ff0500720c */ /* 0x000fe40003f25270 */
[----:B------:R-:W-:Y:S02]  /*01a0*/  ISETP.GE.U32.AND P0, PT, R2, R9, PT ;  /* 0x000000090200720c */ /* 0x000fe40003f06070 */
[----:B------:R-:W-:-:S04]  /*01b0*/  LOP3.LUT R2, R4, R5, RZ, 0x3c, !PT ;  /* 0x0000000504027212 */ /* 0x000fc800078e3cff */
[----:B------:R-:W-:-:S07]  /*01c0*/  ISETP.GE.AND P2, PT, R2, RZ, PT ;  /* 0x000000ff0200720c */ /* 0x000fce0003f46270 */
[----:B------:R-:W-:-:S06]  /*01d0*/  @P0 VIADD R3, R3, 0x1 ;  /* 0x0000000103030836 */ /* 0x000fcc0000000000 */
[----:B------:R-:W-:Y:S01]  /*01e0*/  @!P2 IMAD.MOV R3, RZ, RZ, -R3 ;  /* 0x000000ffff03a224 */ /* 0x000fe200078e0a03 */
[----:B------:R-:W-:-:S04]  /*01f0*/  @!P1 LOP3.LUT R3, RZ, R5, RZ, 0x33, !PT ;  /* 0x00000005ff039212 */ /* 0x000fc800078e33ff */
[----:B------:R-:W-:-:S13]  /*0200*/  ISETP.GE.AND P0, PT, R3, R5, PT ;  /* 0x000000050300720c */ /* 0x000fda0003f06270 */
[----:B------:R-:W-:Y:S05]  /*0210*/  @P0 EXIT ;  /* 0x000000000000094d */ /* 0x000fea0003800000 */
[----:B------:R-:W0:Y:S01]  /*0220*/  S2UR UR5, SR_CgaCtaId ;  /* 0x00000000000579c3 */ /* 0x000e220000008800 */
[----:B------:R-:W-:Y:S01]  /*0230*/  UMOV UR4, 0x400 ;  /* 0x0000040000047882 */ /* 0x000fe20000000000 */
[----:B------:R-:W-:Y:S01]  /*0240*/  IADD3 R6, PT, PT, -R3, RZ, RZ ;  /* 0x000000ff03067210 */ /* 0x000fe20007ffe1ff */
[----:B------:R-:W1:Y:S01]  /*0250*/  LDCU UR6, c[0x0][0x380] ;  /* 0x00007000ff0677ac */ /* 0x000e620008000800 */
[----:B------:R-:W-:Y:S03]  /*0260*/  BSSY.RECONVERGENT B0, `(.L_x_0) ;  /* 0x0000181000007945 */ /* 0x000fe60003800200 */
[----:B------:R-:W-:Y:S01]  /*0270*/  IMAD R4, R5, R6, R4 ;  /* 0x0000000605047224 */ /* 0x000fe200078e0204 */
[----:B0-----:R-:W-:-:S06]  /*0280*/  ULEA UR4, UR5, UR4, 0x18 ;  /* 0x0000000405047291 */ /* 0x001fcc000f8ec0ff */
[----:B------:R-:W-:Y:S01]  /*0290*/  LEA R2, R7, UR4, 0x2 ;  /* 0x0000000407027c11 */ /* 0x000fe2000f8e10ff */
[----:B------:R-:W-:-:S04]  /*02a0*/  IMAD R7, R3, R0, RZ ;  /* 0x0000000003077224 */ /* 0x000fc800078e02ff */
[----:B------:R0:W-:Y:S01]  /*02b0*/  STS [R2], RZ ;  /* 0x000000ff02007388 */ /* 0x0001e20000000800 */
[----:B------:R-:W-:Y:S01]  /*02c0*/  IMAD.IADD R8, R7, 0x1, R0 ;  /* 0x0000000107087824 */ /* 0x000fe200078e0200 */
[----:B------:R-:W2:Y:S01]  /*02d0*/  LDCU.64 UR4, c[0x0][0x358] ;  /* 0x00006b00ff0477ac */ /* 0x000ea20008000a00 */
[----:B------:R-:W-:-:S05]  /*02e0*/  IMAD.IADD R5, R4, 0x1, R7 ;  /* 0x0000000104057824 */ /* 0x000fca00078e0207 */
[----:B------:R-:W-:-:S13]  /*02f0*/  ISETP.GE.AND P0, PT, R5, R8, PT ;  /* 0x000000080500720c */ /* 0x000fda0003f06270 */
[----:B012---:R-:W-:Y:S05]  /*0300*/  @P0 BRA `(.L_x_1) ;  /* 0x0000001400d80947 */ /* 0x007fea0003800000 */
[----:B------:R-:W-:Y:S01]  /*0310*/  LOP3.LUT R6, RZ, R7, RZ, 0x33, !PT ;  /* 0x00000007ff067212 */ /* 0x000fe200078e33ff */
[----:B------:R-:W-:Y:S01]  /*0320*/  BSSY.RECONVERGENT B1, `(.L_x_2) ;  /* 0x00000b9000017945 */ /* 0x000fe20003800200 */
[----:B------:R-:W-:Y:S01]  /*0330*/  VIADDMNMX R7, R5, 0x20, R8, !PT ;  /* 0x0000002005077846 */ /* 0x000fe20007800108 */
[----:B------:R-:W-:-:S03]  /*0340*/  IMAD.MOV.U32 R27, RZ, RZ, RZ ;  /* 0x000000ffff1b7224 */ /* 0x000fc600078e00ff */
[----:B------:R-:W-:-:S04]  /*0350*/  IADD3 R6, PT, PT, -R4, R7, R6 ;  /* 0x0000000704067210 */ /* 0x000fc80007ffe106 */
[C---:B------:R-:W-:Y:S02]  /*0360*/  ISETP.GE.U32.AND P1, PT, R6.reuse, 0xe0, PT ;  /* 0x000000e00600780c */ /* 0x040fe40003f26070 */
[----:B------:R-:W-:-:S04]  /*0370*/  LEA.HI R7, R6, 0x1, RZ, 0x1b ;  /* 0x0000000106077811 */ /* 0x000fc800078fd8ff */
[----:B------:R-:W-:-:S04]  /*0380*/  LOP3.LUT R8, R7, 0x7, RZ, 0xc0, !PT ;  /* 0x0000000707087812 */ /* 0x000fc800078ec0ff */
[----:B------:R-:W-:-:S03]  /*0390*/  ISETP.NE.AND P0, PT, R8, RZ, PT ;  /* 0x000000ff0800720c */ /* 0x000fc60003f05270 */
[----:B------:R-:W-:Y:S10]  /*03a0*/  @!P1 BRA `(.L_x_3) ;  /* 0x0000000800c09947 */ /* 0x000ff40003800000 */
[----:B------:R-:W-:Y:S01]  /*03b0*/  IABS R10, R0 ;  /* 0x00000000000a7213 */ /* 0x000fe20000000000 */
[----:B------:R-:W0:Y:S01]  /*03c0*/  LDC.64 R12, c[0x0][0x388] ;  /* 0x0000e200ff0c7b82 */ /* 0x000e220000000a00 */
[----:B------:R-:W-:Y:S01]  /*03d0*/  LOP3.LUT R23, R7, 0xffffff8, RZ, 0xc0, !PT ;  /* 0x0ffffff807177812 */ /* 0x000fe200078ec0ff */
[----:B------:R-:W-:Y:S01]  /*03e0*/  IMAD.MOV.U32 R27, RZ, RZ, RZ ;  /* 0x000000ffff1b7224 */ /* 0x000fe200078e00ff */
[----:B------:R-:W1:Y:S03]  /*03f0*/  I2F.RP R0, R10 ;  /* 0x0000000a00007306 */ /* 0x000e660000209400 */
[----:B------:R-:W-:Y:S02]  /*0400*/  IMAD.MOV R23, RZ, RZ, -R23 ;  /* 0x000000ffff177224 */ /* 0x000fe400078e0a17 */
[----:B------:R-:W2:Y:S03]  /*0410*/  LDC.64 R14, c[0x0][0x390] ;  /* 0x0000e400ff0e7b82 */ /* 0x000ea60000000a00 */
[----:B-1----:R-:W1:Y:S02]  /*0420*/  MUFU.RCP R0, R0 ;  /* 0x0000000000007308 */ /* 0x002e640000001000 */
[----:B-1----:R-:W-:-:S06]  /*0430*/  VIADD R16, R0, 0xffffffe ;  /* 0x0ffffffe00107836 */ /* 0x002fcc0000000000 */
[----:B------:R1:W3:Y:S02]  /*0440*/  F2I.FTZ.U32.TRUNC.NTZ R17, R16 ;  /* 0x0000001000117305 */ /* 0x0002e4000021f000 */
[----:B-1----:R-:W-:Y:S01]  /*0450*/  IMAD.MOV.U32 R16, RZ, RZ, RZ ;  /* 0x000000ffff107224 */ /* 0x002fe200078e00ff */
[----:B---3--:R-:W-:-:S05]  /*0460*/  IADD3 R11, PT, PT, RZ, -R17, RZ ;  /* 0x80000011ff0b7210 */ /* 0x008fca0007ffe0ff */
[----:B------:R-:W-:-:S04]  /*0470*/  IMAD R11, R11, R10, RZ ;  /* 0x0000000a0b0b7224 */ /* 0x000fc800078e02ff */
[----:B0-2---:R-:W-:-:S07]  /*0480*/  IMAD.HI.U32 R11, R17, R11, R16 ;  /* 0x0000000b110b7227 */ /* 0x005fce00078e0010 */
.L_x_4:
[----:B------:R-:W-:Y:S02]  /*0490*/  IABS R9, R5 ;  /* 0x0000000500097213 */ /* 0x000fe40000000000 */
[----:B------:R-:W-:Y:S02]  /*04a0*/  MOV R0, UR6 ;  /* 0x0000000600007c02 */ /* 0x000fe40008000f00 */
[----:B------:R-:W-:Y:S01]  /*04b0*/  ISETP.GE.AND P2, PT, R5, RZ, PT ;  /* 0x000000ff0500720c */ /* 0x000fe20003f46270 */
[----:B------:R-:W-:Y:S01]  /*04c0*/  IMAD.HI.U32 R11, R11, R9, RZ ;  /* 0x000000090b0b7227 */ /* 0x000fe200078e00ff */
[----:B------:R-:W-:-:S03]  /*04d0*/  IABS R22, R0 ;  /* 0x0000000000167213 */ /* 0x000fc60000000000 */
[----:B------:R-:W-:-:S04]  /*04e0*/  IMAD.MOV R11, RZ, RZ, -R11 ;  /* 0x000000ffff0b7224 */ /* 0x000fc800078e0a0b */
[----:B------:R-:W-:-:S05]  /*04f0*/  IMAD R9, R22, R11, R9 ;  /* 0x0000000b16097224 */ /* 0x000fca00078e0209 */
[----:B------:R-:W-:-:S13]  /*0500*/  ISETP.GT.U32.AND P1, PT, R10, R9, PT ;  /* 0x000000090a00720c */ /* 0x000fda0003f24070 */
[----:B------:R-:W-:-:S05]  /*0510*/  @!P1 IMAD.IADD R9, R9, 0x1, -R22 ;  /* 0x0000000109099824 */ /* 0x000fca00078e0a16 */
[----:B------:R-:W-:-:S13]  /*0520*/  ISETP.GT.U32.AND P1, PT, R10, R9, PT ;  /* 0x000000090a00720c */ /* 0x000fda0003f24070 */
[----:B------:R-:W-:Y:S01]  /*0530*/  @!P1 IMAD.IADD R9, R9, 0x1, -R22 ;  /* 0x0000000109099824 */ /* 0x000fe200078e0a16 */
[----:B------:R-:W-:-:S04]  /*0540*/  ISETP.NE.AND P1, PT, R0, RZ, PT ;  /* 0x000000ff0000720c */ /* 0x000fc80003f25270 */
[----:B------:R-:W-:Y:S02]  /*0550*/  MOV R10, R9 ;  /* 0x00000009000a7202 */ /* 0x000fe40000000f00 */
[----:B------:R-:W-:-:S03]  /*0560*/  LOP3.LUT R9, RZ, R0, RZ, 0x33, !PT ;  /* 0x00000000ff097212 */ /* 0x000fc600078e33ff */
[----:B------:R-:W-:-:S05]  /*0570*/  @!P2 IMAD.MOV R10, RZ, RZ, -R10 ;  /* 0x000000ffff0aa224 */ /* 0x000fca00078e0a0a */
[----:B------:R-:W-:-:S05]  /*0580*/  SEL R19, R9, R10, !P1 ;  /* 0x0000000a09137207 */ /* 0x000fca0004800000 */
[----:B------:R-:W-:-:S05]  /*0590*/  IMAD.WIDE R18, R19, 0x4, R14 ;  /* 0x0000000413127825 */ /* 0x000fca00078e020e */
[----:B------:R0:W2:Y:S01]  /*05a0*/  LDG.E R21, desc[UR4][R18.64] ;  /* 0x0000000412157981 */ /* 0x0000a2000c1e1900 */
[----:B------:R-:W-:-:S05]  /*05b0*/  IMAD.WIDE R16, R5, 0x4, R12 ;  /* 0x0000000405107825 */ /* 0x000fca00078e020c */
[----:B------:R-:W3:Y:S01]  /*05c0*/  LDG.E R20, desc[UR4][R16.64] ;  /* 0x0000000410147981 */ /* 0x000ee2000c1e1900 */
[----:B------:R-:W1:Y:S01]  /*05d0*/  I2F.RP R25, R22 ;  /* 0x0000001600197306 */ /* 0x000e620000209400 */
[----:B------:R-:W-:Y:S01]  /*05e0*/  IMAD.MOV.U32 R10, RZ, RZ, RZ ;  /* 0x000000ffff0a7224 */ /* 0x000fe200078e00ff */
[----:B------:R-:W-:-:S04]  /*05f0*/  IADD3 R24, PT, PT, R5, 0x20, RZ ;  /* 0x0000002005187810 */ /* 0x000fc80007ffe0ff */
[----:B0-----:R-:W-:Y:S02]  /*0600*/  IABS R19, R24 ;  /* 0x0000001800137213 */ /* 0x001fe40000000000 */
[----:B------:R-:W-:Y:S01]  /*0610*/  ISETP.GE.AND P3, PT, R24, RZ, PT ;  /* 0x000000ff1800720c */ /* 0x000fe20003f66270 */
[----:B-1----:R-:W0:Y:S02]  /*0620*/  MUFU.RCP R25, R25 ;  /* 0x0000001900197308 */ /* 0x002e240000001000 */
[----:B0-----:R-:W-:-:S06]  /*0630*/  VIADD R26, R25, 0xffffffe ;  /* 0x0ffffffe191a7836 */ /* 0x001fcc0000000000 */
[----:B------:R0:W1:Y:S01]  /*0640*/  F2I.FTZ.U32.TRUNC.NTZ R11, R26 ;  /* 0x0000001a000b7305 */ /* 0x000062000021f000 */
[----:B------:R-:W-:Y:S01]  /*0650*/  VIADD R24, R5, 0x40 ;  /* 0x0000004005187836 */ /* 0x000fe20000000000 */
[----:B0-----:R-:W4:Y:S01]  /*0660*/  LDG.E R26, desc[UR4][R16.64+0x80] ;  /* 0x00008004101a7981 */ /* 0x001f22000c1e1900 */
[----:B-1----:R-:W-:-:S04]  /*0670*/  IMAD.MOV R29, RZ, RZ, -R11 ;  /* 0x000000ffff1d7224 */ /* 0x002fc800078e0a0b */
[----:B------:R-:W-:-:S04]  /*0680*/  IMAD R29, R29, R22, RZ ;  /* 0x000000161d1d7224 */ /* 0x000fc800078e02ff */
[----:B------:R-:W-:Y:S01]  /*0690*/  IMAD.HI.U32 R11, R11, R29, R10 ;  /* 0x0000001d0b0b7227 */ /* 0x000fe200078e000a */
[----:B------:R-:W-:Y:S01]  /*06a0*/  IABS R28, R24 ;  /* 0x00000018001c7213 */ /* 0x000fe20000000000 */
[----:B------:R-:W5:Y:S04]  /*06b0*/  LDG.E R29, desc[UR4][R16.64+0x100] ;  /* 0x00010004101d7981 */ /* 0x000f68000c1e1900 */
[----:B------:R-:W-:-:S04]  /*06c0*/  IMAD.HI.U32 R10, R11, R19, RZ ;  /* 0x000000130b0a7227 */ /* 0x000fc800078e00ff */
[----:B------:R-:W-:-:S04]  /*06d0*/  IMAD.MOV R10, RZ, RZ, -R10 ;  /* 0x000000ffff0a7224 */ /* 0x000fc800078e0a0a */
[----:B------:R-:W-:Y:S02]  /*06e0*/  IMAD R19, R22, R10, R19 ;  /* 0x0000000a16137224 */ /* 0x000fe400078e0213 */
[----:B------:R-:W-:-:S05]  /*06f0*/  IMAD.MOV.U32 R10, RZ, RZ, R22 ;  /* 0x000000ffff0a7224 */ /* 0x000fca00078e0016 */
[----:B------:R-:W-:-:S13]  /*0700*/  ISETP.GT.U32.AND P2, PT, R10, R19, PT ;  /* 0x000000130a00720c */ /* 0x000fda0003f44070 */
[----:B------:R-:W-:-:S04]  /*0710*/  @!P2 IADD3 R19, PT, PT, R19, -R22, RZ ;  /* 0x800000161313a210 */ /* 0x000fc80007ffe0ff */
[----:B------:R-:W-:-:S13]  /*0720*/  ISETP.GT.U32.AND P2, PT, R10, R19, PT ;  /* 0x000000130a00720c */ /* 0x000fda0003f44070 */
[----:B------:R-:W-:-:S04]  /*0730*/  @!P2 IMAD.IADD R19, R19, 0x1, -R22 ;  /* 0x000000011313a824 */ /* 0x000fc800078e0a16 */
[----:B------:R-:W-:-:S05]  /*0740*/  @!P3 IMAD.MOV R19, RZ, RZ, -R19 ;  /* 0x000000ffff13b224 */ /* 0x000fca00078e0a13 */
[----:B------:R-:W-:-:S05]  /*0750*/  SEL R19, R9, R19, !P1 ;  /* 0x0000001309137207 */ /* 0x000fca0004800000 */
[----:B------:R-:W-:Y:S01]  /*0760*/  IMAD.WIDE R18, R19, 0x4, R14 ;  /* 0x0000000413127825 */ /* 0x000fe200078e020e */
[----:B------:R-:W-:-:S04]  /*0770*/  ISETP.GE.AND P2, PT, R24, RZ, PT ;  /* 0x000000ff1800720c */ /* 0x000fc80003f46270 */
[----:B------:R0:W4:Y:S01]  /*0780*/  LDG.E R25, desc[UR4][R18.64] ;  /* 0x0000000412197981 */ /* 0x000122000c1e1900 */
[----:B--2---:R-:W-:-:S04]  /*0790*/  LEA R21, R21, 0xffffffff, 0x1 ;  /* 0xffffffff15157811 */ /* 0x004fc800078e08ff */
[----:B------:R-:W-:-:S05]  /*07a0*/  I2FP.F32.S32 R21, R21 ;  /* 0x0000001500157245 */ /* 0x000fca0000201400 */
[----:B---3--:R-:W-:Y:S01]  /*07b0*/  FFMA R27, R20, R21, R27 ;  /* 0x00000015141b7223 */ /* 0x008fe2000000001b */
[----:B------:R-:W-:Y:S01]  /*07c0*/  IMAD.HI.U32 R21, R11, R28, RZ ;  /* 0x0000001c0b157227 */ /* 0x000fe200078e00ff */
[----:B------:R-:W-:-:S03]  /*07d0*/  IADD3 R20, PT, PT, R5, 0x60, RZ ;  /* 0x0000006005147810 */ /* 0x000fc60007ffe0ff */
[----:B------:R-:W-:Y:S01]  /*07e0*/  IMAD.MOV R21, RZ, RZ, -R21 ;  /* 0x000000ffff157224 */ /* 0x000fe200078e0a15 */
[----:B------:R-:W-:-:S03]  /*07f0*/  IABS R24, R20 ;  /* 0x0000001400187213 */ /* 0x000fc60000000000 */
[----:B0-----:R-:W-:Y:S02]  /*0800*/  IMAD R19, R22, R21, R28 ;  /* 0x0000001516137224 */ /* 0x001fe400078e021c */
[----:B------:R-:W-:Y:S01]  /*0810*/  IMAD.HI.U32 R18, R11, R24, RZ ;  /* 0x000000180b127227 */ /* 0x000fe200078e00ff */
[----:B------:R-:W2:Y:S02]  /*0820*/  LDG.E R28, desc[UR4][R16.64+0x180] ;  /* 0x00018004101c7981 */ /* 0x000ea4000c1e1900 */
[----:B------:R-:W-:Y:S01]  /*0830*/  ISETP.GT.U32.AND P3, PT, R10, R19, PT ;  /* 0x000000130a00720c */ /* 0x000fe20003f64070 */
[----:B------:R-:W-:-:S04]  /*0840*/  IMAD.MOV R21, RZ, RZ, -R18 ;  /* 0x000000ffff157224 */ /* 0x000fc800078e0a12 */
[----:B------:R-:W-:-:S05]  /*0850*/  IMAD R21, R22, R21, R24 ;  /* 0x0000001516157224 */ /* 0x000fca00078e0218 */
[----:B------:R-:W-:-:S03]  /*0860*/  ISETP.GT.U32.AND P4, PT, R10, R21, PT ;  /* 0x000000150a00720c */ /* 0x000fc60003f84070 */
[----:B------:R-:W-:-:S05]  /*0870*/  @!P3 IMAD.IADD R19, R19, 0x1, -R22 ;  /* 0x000000011313b824 */ /* 0x000fca00078e0a16 */
[----:B------:R-:W-:-:S05]  /*0880*/  ISETP.GT.U32.AND P3, PT, R10, R19, PT ;  /* 0x000000130a00720c */ /* 0x000fca0003f64070 */
[----:B------:R-:W-:-:S04]  /*0890*/  @!P4 IADD3 R21, PT, PT, R21, -R22, RZ ;  /* 0x800000161515c210 */ /* 0x000fc80007ffe0ff */
[----:B------:R-:W-:-:S04]  /*08a0*/  ISETP.GT.U32.AND P4, PT, R10, R21, PT ;  /* 0x000000150a00720c */ /* 0x000fc80003f84070 */
[----:B------:R-:W-:Y:S01]  /*08b0*/  @!P3 IMAD.IADD R19, R19, 0x1, -R22 ;  /* 0x000000011313b824 */ /* 0x000fe200078e0a16 */
[----:B------:R-:W-:-:S03]  /*08c0*/  ISETP.GE.AND P3, PT, R20, RZ, PT ;  /* 0x000000ff1400720c */ /* 0x000fc60003f66270 */
[----:B------:R-:W-:-:S05]  /*08d0*/  @!P2 IMAD.MOV R19, RZ, RZ, -R19 ;  /* 0x000000ffff13a224 */ /* 0x000fca00078e0a13 */
[----:B------:R-:W-:Y:S01]  /*08e0*/  @!P4 IMAD.IADD R21, R21, 0x1, -R22 ;  /* 0x000000011515c824 */ /* 0x000fe200078e0a16 */
[----:B------:R-:W-:-:S04]  /*08f0*/  SEL R19, R9, R19, !P1 ;  /* 0x0000001309137207 */ /* 0x000fc80004800000 */
[----:B------:R-:W-:Y:S01]  /*0900*/  @!P3 IADD3 R21, PT, PT, -R21, RZ, RZ ;  /* 0x000000ff1515b210 */ /* 0x000fe20007ffe1ff */
[----:B------:R-:W-:-:S03]  /*0910*/  IMAD.WIDE R18, R19, 0x4, R14 ;  /* 0x0000000413127825 */ /* 0x000fc600078e020e */
[----:B------:R-:W-:Y:S02]  /*0920*/  SEL R21, R9, R21, !P1 ;  /* 0x0000001509157207 */ /* 0x000fe40004800000 */
[----:B------:R0:W3:Y:S03]  /*0930*/  LDG.E R24, desc[UR4][R18.64] ;  /* 0x0000000412187981 */ /* 0x0000e6000c1e1900 */
[----:B------:R-:W-:-:S06]  /*0940*/  IMAD.WIDE R20, R21, 0x4, R14 ;  /* 0x0000000415147825 */ /* 0x000fcc00078e020e */
[----:B------:R-:W5:Y:S01]  /*0950*/  LDG.E R20, desc[UR4][R20.64] ;  /* 0x0000000414147981 */ /* 0x000f62000c1e1900 */
[----:B----4-:R-:W-:-:S04]  /*0960*/  LEA R25, R25, 0xffffffff, 0x1 ;  /* 0xffffffff19197811 */ /* 0x010fc800078e08ff */
[----:B------:R-:W-:-:S05]  /*0970*/  I2FP.F32.S32 R25, R25 ;  /* 0x0000001900197245 */ /* 0x000fca0000201400 */
[----:B------:R-:W-:Y:S01]  /*0980*/  FFMA R27, R26, R25, R27 ;  /* 0x000000191a1b7223 */ /* 0x000fe2000000001b */
[----:B------:R-:W-:-:S05]  /*0990*/  VIADD R25, R5, 0x80 ;  /* 0x0000008005197836 */ /* 0x000fca0000000000 */
[----:B------:R-:W-:-:S05]  /*09a0*/  IABS R26, R25 ;  /* 0x00000019001a7213 */ /* 0x000fca0000000000 */
[----:B0-----:R-:W-:-:S04]  /*09b0*/  IMAD.HI.U32 R18, R11, R26, RZ ;  /* 0x0000001a0b127227 */ /* 0x001fc800078e00ff */
[----:B------:R-:W-:-:S04]  /*09c0*/  IMAD.MOV R19, RZ, RZ, -R18 ;  /* 0x000000ffff137224 */ /* 0x000fc800078e0a12 */
[----:B------:R-:W-:-:S05]  /*09d0*/  IMAD R19, R22, R19, R26 ;  /* 0x0000001316137224 */ /* 0x000fca00078e021a */
[----:B------:R-:W-:Y:S02]  /*09e0*/  ISETP.GT.U32.AND P2, PT, R10, R19, PT ;  /* 0x000000130a00720c */ /* 0x000fe40003f44070 */
[----:B------:R-:W-:Y:S02]  /*09f0*/  ISETP.GE.AND P3, PT, R25, RZ, PT ;  /* 0x000000ff1900720c */ /* 0x000fe40003f66270 */
[----:B------:R-:W4:Y:S09]  /*0a00*/  LDG.E R25, desc[UR4][R16.64+0x200] ;  /* 0x0002000410197981 */ /* 0x000f32000c1e1900 */
[----:B------:R-:W-:-:S05]  /*0a10*/  @!P2 IMAD.IADD R19, R19, 0x1, -R22 ;  /* 0x000000011313a824 */ /* 0x000fca00078e0a16 */
[----:B------:R-:W-:-:S13]  /*0a20*/  ISETP.GT.U32.AND P2, PT, R10, R19, PT ;  /* 0x000000130a00720c */ /* 0x000fda0003f44070 */
[----:B------:R-:W-:-:S05]  /*0a30*/  @!P2 IADD3 R19, PT, PT, R19, -R22, RZ ;  /* 0x800000161313a210 */ /* 0x000fca0007ffe0ff */
[----:B------:R-:W-:-:S05]  /*0a40*/  @!P3 IMAD.MOV R19, RZ, RZ, -R19 ;  /* 0x000000ffff13b224 */ /* 0x000fca00078e0a13 */
[----:B------:R-:W-:-:S05]  /*0a50*/  SEL R19, R9, R19, !P1 ;  /* 0x0000001309137207 */ /* 0x000fca0004800000 */
[----:B------:R-:W-:-:S05]  /*0a60*/  IMAD.WIDE R18, R19, 0x4, R14 ;  /* 0x0000000413127825 */ /* 0x000fca00078e020e */
[----:B------:R0:W4:Y:S01]  /*0a70*/  LDG.E R26, desc[UR4][R18.64] ;  /* 0x00000004121a7981 */ /* 0x000122000c1e1900 */
[----:B---3--:R-:W-:-:S04]  /*0a80*/  LEA R24, R24, 0xffffffff, 0x1 ;  /* 0xffffffff18187811 */ /* 0x008fc800078e08ff */
[----:B------:R-:W-:Y:S02]  /*0a90*/  I2FP.F32.S32 R24, R24 ;  /* 0x0000001800187245 */ /* 0x000fe40000201400 */
[----:B-----5:R-:W-:-:S03]  /*0aa0*/  LEA R20, R20, 0xffffffff, 0x1 ;  /* 0xffffffff14147811 */ /* 0x020fc600078e08ff */
[----:B------:R-:W-:Y:S01]  /*0ab0*/  FFMA R27, R29, R24, R27 ;  /* 0x000000181d1b7223 */ /* 0x000fe2000000001b */
[----:B------:R-:W-:Y:S01]  /*0ac0*/  I2FP.F32.S32 R21, R20 ;  /* 0x0000001400157245 */ /* 0x000fe20000201400 */
[----:B------:R-:W-:-:S04]  /*0ad0*/  VIADD R20, R5, 0xa0 ;  /* 0x000000a005147836 */ /* 0x000fc80000000000 */
[----:B--2---:R-:W-:Y:S01]  /*0ae0*/  FFMA R28, R28, R21, R27 ;  /* 0x000000151c1c7223 */ /* 0x004fe2000000001b */
[----:B------:R-:W-:-:S05]  /*0af0*/  IABS R21, R20 ;  /* 0x0000001400157213 */ /* 0x000fca0000000000 */
[----:B0-----:R-:W-:-:S05]  /*0b00*/  IMAD.HI.U32 R18, R11, R21, RZ ;  /* 0x000000150b127227 */ /* 0x001fca00078e00ff */
[----:B------:R-:W-:-:S05]  /*0b10*/  IADD3 R18, PT, PT, -R18, RZ, RZ ;  /* 0x000000ff12127210 */ /* 0x000fca0007ffe1ff */
[----:B------:R-:W-:-:S05]  /*0b20*/  IMAD R19, R22, R18, R21 ;  /* 0x0000001216137224 */ /* 0x000fca00078e0215 */
[----:B------:R-:W-:Y:S02]  /*0b30*/  ISETP.GT.U32.AND P3, PT, R10, R19, PT ;  /* 0x000000130a00720c */ /* 0x000fe40003f64070 */
[----:B------:R-:W-:Y:S01]  /*0b40*/  ISETP.GE.AND P2, PT, R20, RZ, PT ;  /* 0x000000ff1400720c */ /* 0x000fe20003f46270 */
[----:B------:R-:W-:-:S10]  /*0b50*/  VIADD R20, R5, 0xc0 ;  /* 0x000000c005147836 */ /* 0x000fd40000000000 */
[----:B------:R-:W-:-:S05]  /*0b60*/  @!P3 IMAD.IADD R19, R19, 0x1, -R22 ;  /* 0x000000011313b824 */ /* 0x000fca00078e0a16 */
[----:B------:R-:W-:Y:S02]  /*0b70*/  ISETP.GT.U32.AND P3, PT, R10, R19, PT ;  /* 0x000000130a00720c */ /* 0x000fe40003f64070 */
[----:B------:R-:W-:Y:S02]  /*0b80*/  IABS R24, R20 ;  /* 0x0000001400187213 */ /* 0x000fe40000000000 */
[----:B------:R-:W-:-:S03]  /*0b90*/  IADD3 R27, PT, PT, R5, 0xe0, RZ ;  /* 0x000000e0051b7810 */ /* 0x000fc60007ffe0ff */
[----:B------:R-:W-:Y:S01]  /*0ba0*/  IMAD.HI.U32 R18, R11, R24, RZ ;  /* 0x000000180b127227 */ /* 0x000fe200078e00ff */
[----:B------:R-:W-:-:S03]  /*0bb0*/  IABS R29, R27 ;  /* 0x0000001b001d7213 */ /* 0x000fc60000000000 */
[----:B------:R-:W-:Y:S02]  /*0bc0*/  IMAD.MOV R21, RZ, RZ, -R18 ;  /* 0x000000ffff157224 */ /* 0x000fe400078e0a12 */
[----:B------:R-:W-:Y:S02]  /*0bd0*/  @!P3 IADD3 R19, PT, PT, R19, -R22, RZ ;  /* 0x800000161313b210 */ /* 0x000fe40007ffe0ff */
[----:B------:R-:W-:Y:S01]  /*0be0*/  ISETP.GE.AND P3, PT, R27, RZ, PT ;  /* 0x000000ff1b00720c */ /* 0x000fe20003f66270 */
[----:B------:R-:W-:-:S04]  /*0bf0*/  IMAD.HI.U32 R27, R11, R29, RZ ;  /* 0x0000001d0b1b7227 */ /* 0x000fc800078e00ff */
[----:B------:R-:W-:Y:S02]  /*0c00*/  IMAD R21, R22, R21, R24 ;  /* 0x0000001516157224 */ /* 0x000fe400078e0218 */
[----:B------:R-:W-:-:S03]  /*0c10*/  IMAD.MOV R27, RZ, RZ, -R27 ;  /* 0x000000ffff1b7224 */ /* 0x000fc600078e0a1b */
[----:B------:R-:W-:Y:S01]  /*0c20*/  ISETP.GT.U32.AND P4, PT, R10, R21, PT ;  /* 0x000000150a00720c */ /* 0x000fe20003f84070 */
[----:B------:R-:W-:Y:S02]  /*0c30*/  IMAD R27, R22, R27, R29 ;  /* 0x0000001b161b7224 */ /* 0x000fe400078e021d */
[----:B------:R-:W-:-:S03]  /*0c40*/  @!P2 IMAD.MOV R19, RZ, RZ, -R19 ;  /* 0x000000ffff13a224 */ /* 0x000fc600078e0a13 */
[----:B------:R-:W-:-:S07]  /*0c50*/  ISETP.GT.U32.AND P2, PT, R10, R27, PT ;  /* 0x0000001b0a00720c */ /* 0x000fce0003f44070 */
[----:B------:R-:W-:Y:S01]  /*0c60*/  @!P4 IMAD.IADD R21, R21, 0x1, -R22 ;  /* 0x000000011515c824 */ /* 0x000fe200078e0a16 */
[----:B------:R-:W-:-:S04]  /*0c70*/  ISETP.GE.AND P5, PT, R20, RZ, PT ;  /* 0x000000ff1400720c */ /* 0x000fc80003fa6270 */
[----:B------:R-:W-:Y:S01]  /*0c80*/  ISETP.GT.U32.AND P4, PT, R10, R21, PT ;  /* 0x000000150a00720c */ /* 0x000fe20003f84070 */
[----:B------:R-:W-:-:S05]  /*0c90*/  @!P2 IMAD.IADD R27, R27, 0x1, -R22 ;  /* 0x000000011b1ba824 */ /* 0x000fca00078e0a16 */
[----:B------:R-:W-:Y:S02]  /*0ca0*/  ISETP.GT.U32.AND P2, PT, R10, R27, PT ;  /* 0x0000001b0a00720c */ /* 0x000fe40003f44070 */
[----:B------:R-:W-:-:S05]  /*0cb0*/  SEL R19, R9, R19, !P1 ;  /* 0x0000001309137207 */ /* 0x000fca0004800000 */
[----:B------:R-:W-:-:S04]  /*0cc0*/  @!P4 IMAD.IADD R21, R21, 0x1, -R22 ;  /* 0x000000011515c824 */ /* 0x000fc800078e0a16 */
[----:B------:R-:W-:Y:S02]  /*0cd0*/  @!P5 IMAD.MOV R21, RZ, RZ, -R21 ;  /* 0x000000ffff15d224 */ /* 0x000fe400078e0a15 */
[----:B------:R-:W-:Y:S02]  /*0ce0*/  @!P2 IMAD.IADD R27, R27, 0x1, -R22 ;  /* 0x000000011b1ba824 */ /* 0x000fe400078e0a16 */
[----:B------:R-:W-:Y:S01]  /*0cf0*/  IMAD.WIDE R18, R19, 0x4, R14 ;  /* 0x0000000413127825 */ /* 0x000fe200078e020e */
[----:B------:R-:W-:Y:S01]  /*0d00*/  SEL R21, R9, R21, !P1 ;  /* 0x0000001509157207 */ /* 0x000fe20004800000 */
[----:B------:R-:W2:Y:S01]  /*0d10*/  LDG.E R22, desc[UR4][R16.64+0x280] ;  /* 0x0002800410167981 */ /* 0x000ea2000c1e1900 */
[----:B------:R-:W-:-:S03]  /*0d20*/  @!P3 IADD3 R27, PT, PT, -R27, RZ, RZ ;  /* 0x000000ff1b1bb210 */ /* 0x000fc60007ffe1ff */
[----:B------:R0:W3:Y:S01]  /*0d30*/  LDG.E R24, desc[UR4][R18.64] ;  /* 0x0000000412187981 */ /* 0x0000e2000c1e1900 */
[----:B------:R-:W-:-:S06]  /*0d40*/  IMAD.WIDE R20, R21, 0x4, R14 ;  /* 0x0000000415147825 */ /* 0x000fcc00078e020e */
[----:B------:R-:W5:Y:S01]  /*0d50*/  LDG.E R20, desc[UR4][R20.64] ;  /* 0x0000000414147981 */ /* 0x000f62000c1e1900 */
[----:B0-----:R-:W-:-:S03]  /*0d60*/  SEL R19, R9, R27, !P1 ;  /* 0x0000001b09137207 */ /* 0x001fc60004800000 */
[----:B------:R-:W2:Y:S02]  /*0d70*/  LDG.E R9, desc[UR4][R16.64+0x300] ;  /* 0x0003000410097981 */ /* 0x000ea4000c1e1900 */
[----:B------:R-:W-:Y:S02]  /*0d80*/  IMAD.WIDE R18, R19, 0x4, R14 ;  /* 0x0000000413127825 */ /* 0x000fe400078e020e */
[----:B------:R-:W2:Y:S04]  /*0d90*/  LDG.E R27, desc[UR4][R16.64+0x380] ;  /* 0x00038004101b7981 */ /* 0x000ea8000c1e1900 */
[----:B------:R-:W2:Y:S01]  /*0da0*/  LDG.E R18, desc[UR4][R18.64] ;  /* 0x0000000412127981 */ /* 0x000ea2000c1e1900 */
[----:B----4-:R-:W-:Y:S01]  /*0db0*/  LEA R26, R26, 0xffffffff, 0x1 ;  /* 0xffffffff1a1a7811 */ /* 0x010fe200078e08ff */
[----:B------:R-:W-:-:S03]  /*0dc0*/  VIADD R23, R23, 0x8 ;  /* 0x0000000817177836 */ /* 0x000fc60000000000 */
[----:B------:R-:W-:Y:S02]  /*0dd0*/  I2FP.F32.S32 R26, R26 ;  /* 0x0000001a001a7245 */ /* 0x000fe40000201400 */
[----:B------:R-:W-:-:S03]  /*0de0*/  ISETP.NE.AND P1, PT, R23, RZ, PT ;  /* 0x000000ff1700720c */ /* 0x000fc60003f25270 */
[----:B------:R-:W-:Y:S01]  /*0df0*/  FFMA R25, R25, R26, R28 ;  /* 0x0000001a19197223 */ /* 0x000fe2000000001c */
[----:B------:R-:W-:Y:S01]  /*0e00*/  VIADD R5, R5, 0x100 ;  /* 0x0000010005057836 */ /* 0x000fe20000000000 */
[----:B---3--:R-:W-:-:S04]  /*0e10*/  LEA R24, R24, 0xffffffff, 0x1 ;  /* 0xffffffff18187811 */ /* 0x008fc800078e08ff */
[----:B------:R-:W-:Y:S02]  /*0e20*/  I2FP.F32.S32 R24, R24 ;  /* 0x0000001800187245 */ /* 0x000fe40000201400 */
[----:B-----5:R-:W-:-:S03]  /*0e30*/  LEA R20, R20, 0xffffffff, 0x1 ;  /* 0xffffffff14147811 */ /* 0x020fc600078e08ff */
[----:B--2---:R-:W-:Y:S01]  /*0e40*/  FFMA R22, R22, R24, R25 ;  /* 0x0000001816167223 */ /* 0x004fe20000000019 */
[----:B------:R-:W-:-:S05]  /*0e50*/  I2FP.F32.S32 R20, R20 ;  /* 0x0000001400147245 */ /* 0x000fca0000201400 */
[----:B------:R-:W-:Y:S01]  /*0e60*/  FFMA R20, R9, R20, R22 ;  /* 0x0000001409147223 */ /* 0x000fe20000000016 */
[----:B------:R-:W-:-:S04]  /*0e70*/  LEA R21, R18, 0xffffffff, 0x1 ;  /* 0xffffffff12157811 */ /* 0x000fc800078e08ff */
[----:B------:R-:W-:-:S05]  /*0e80*/  I2FP.F32.S32 R18, R21 ;  /* 0x0000001500127245 */ /* 0x000fca0000201400 */
[----:B------:R-:W-:Y:S01]  /*0e90*/  FFMA R27, R27, R18, R20 ;  /* 0x000000121b1b7223 */ /* 0x000fe20000000014 */
[----:B------:R-:W-:Y:S06]  /*0ea0*/  @P1 BRA `(.L_x_4) ;  /* 0xfffffff400781947 */ /* 0x000fec000383ffff */
.L_x_3:
[----:B------:R-:W-:Y:S05]  /*0eb0*/  BSYNC.RECONVERGENT B1 ;  /* 0x0000000000017941 */ /* 0x000fea0003800200 */
.L_x_2:
[----:B------:R-:W-:Y:S04]  /*0ec0*/  BSSY.RECONVERGENT B1, `(.L_x_5) ;  /* 0x00000b9000017945 */ /* 0x000fe80003800200 */
[----:B------:R-:W-:Y:S05]  /*0ed0*/  @!P0 BRA `(.L_x_6) ;  /* 0x0000000800dc8947 */ /* 0x000fea0003800000 */
[----:B------:R-:W-:Y:S01]  /*0ee0*/  ISETP.GE.U32.AND P1, PT, R8, 0x4, PT ;  /* 0x000000040800780c */ /* 0x000fe20003f26070 */
[----:B------:R-:W-:Y:S01]  /*0ef0*/  BSSY.RECONVERGENT B2, `(.L_x_7) ;  /* 0x000005b000027945 */ /* 0x000fe20003800200 */
[----:B------:R-:W-:-:S11]  /*0f00*/  LOP3.LUT P0, R7, R7, 0x3, RZ, 0xc0, !PT ;  /* 0x0000000307077812 */ /* 0x000fd6000780c0ff */
[----:B------:R-:W-:Y:S05]  /*0f10*/  @!P1 BRA `(.L_x_8) ;  /* 0x0000000400609947 */ /* 0x000fea0003800000 */
[----:B------:R-:W-:Y:S01]  /*0f20*/  IABS R12, R0 ;  /* 0x00000000000c7213 */ /* 0x000fe20000000000 */
[C---:B------:R-:W-:Y:S01]  /*0f30*/  VIADD R10, R5.reuse, 0x20 ;  /* 0x00000020050a7836 */ /* 0x040fe20000000000 */
[----:B------:R-:W-:Y:S02]  /*0f40*/  IADD3 R16, PT, PT, R5, 0x60, RZ ;  /* 0x0000006005107810 */ /* 0x000fe40007ffe0ff */
[----:B------:R-:W0:Y:S02]  /*0f50*/  I2F.RP R13, R12 ;  /* 0x0000000c000d7306 */ /* 0x000e240000209400 */
[----:B------:R-:W-:Y:S02]  /*0f60*/  IABS R15, R10 ;  /* 0x0000000a000f7213 */ /* 0x000fe40000000000 */
[----:B------:R-:W-:Y:S02]  /*0f70*/  IABS R19, R16 ;  /* 0x0000001000137213 */ /* 0x000fe40000000000 */
[----:B------:R-:W-:-:S02]  /*0f80*/  ISETP.GE.AND P6, PT, R10, RZ, PT ;  /* 0x000000ff0a00720c */ /* 0x000fc40003fc6270 */
[----:B0-----:R-:W0:Y:S02]  /*0f90*/  MUFU.RCP R13, R13 ;  /* 0x0000000d000d7308 */ /* 0x001e240000001000 */
[----:B0-----:R-:W-:Y:S01]  /*0fa0*/  VIADD R8, R13, 0xffffffe ;  /* 0x0ffffffe0d087836 */ /* 0x001fe20000000000 */
[----:B------:R-:W-:-:S05]  /*0fb0*/  IABS R13, R5 ;  /* 0x00000005000d7213 */ /* 0x000fca0000000000 */
[----:B------:R0:W1:Y:S02]  /*0fc0*/  F2I.FTZ.U32.TRUNC.NTZ R9, R8 ;  /* 0x0000000800097305 */ /* 0x000064000021f000 */
[----:B0-----:R-:W-:Y:S01]  /*0fd0*/  IMAD.MOV.U32 R8, RZ, RZ, RZ ;  /* 0x000000ffff087224 */ /* 0x001fe200078e00ff */
[----:B-1----:R-:W-:-:S05]  /*0fe0*/  IADD3 R11, PT, PT, RZ, -R9, RZ ;  /* 0x80000009ff0b7210 */ /* 0x002fca0007ffe0ff */
[----:B------:R-:W-:-:S04]  /*0ff0*/  IMAD R11, R11, R12, RZ ;  /* 0x0000000c0b0b7224 */ /* 0x000fc800078e02ff */
[----:B------:R-:W-:-:S04]  /*1000*/  IMAD.HI.U32 R18, R9, R11, R8 ;  /* 0x0000000b09127227 */ /* 0x000fc800078e0008 */
[----:B------:R-:W-:Y:S02]  /*1010*/  VIADD R11, R5, 0x40 ;  /* 0x00000040050b7836 */ /* 0x000fe40000000000 */
[----:B------:R-:W-:-:S03]  /*1020*/  IMAD.HI.U32 R8, R18, R13, RZ ;  /* 0x0000000d12087227 */ /* 0x000fc600078e00ff */
[----:B------:R-:W-:Y:S01]  /*1030*/  IABS R17, R11 ;  /* 0x0000000b00117213 */ /* 0x000fe20000000000 */
[----:B------:R-:W-:Y:S02]  /*1040*/  IMAD.MOV R14, RZ, RZ, -R8 ;  /* 0x000000ffff0e7224 */ /* 0x000fe400078e0a08 */
[----:B------:R-:W-:-:S04]  /*1050*/  IMAD.HI.U32 R8, R18, R15, RZ ;  /* 0x0000000f12087227 */ /* 0x000fc800078e00ff */
[----:B------:R-:W-:-:S04]  /*1060*/  IMAD.HI.U32 R9, R18, R17, RZ ;  /* 0x0000001112097227 */ /* 0x000fc800078e00ff */
[----:B------:R-:W-:Y:S02]  /*1070*/  IMAD R13, R12, R14, R13 ;  /* 0x0000000e0c0d7224 */ /* 0x000fe400078e020d */
[----:B------:R-:W-:Y:S02]  /*1080*/  IMAD.MOV R14, RZ, RZ, -R8 ;  /* 0x000000ffff0e7224 */ /* 0x000fe400078e0a08 */
[----:B------:R-:W-:Y:S01]  /*1090*/  IMAD.HI.U32 R8, R18, R19, RZ ;  /* 0x0000001312087227 */ /* 0x000fe200078e00ff */
[----:B------:R-:W-:Y:S02]  /*10a0*/  ISETP.GT.U32.AND P1, PT, R12, R13, PT ;  /* 0x0000000d0c00720c */ /* 0x000fe40003f24070 */
[----:B------:R-:W-:Y:S01]  /*10b0*/  LOP3.LUT R18, RZ, R0, RZ, 0x33, !PT ;  /* 0x00000000ff127212 */ /* 0x000fe200078e33ff */
[----:B------:R-:W-:Y:S01]  /*10c0*/  IMAD.MOV R9, RZ, RZ, -R9 ;  /* 0x000000ffff097224 */ /* 0x000fe200078e0a09 */
[----:B------:R-:W-:Y:S01]  /*10d0*/  IADD3 R8, PT, PT, -R8, RZ, RZ ;  /* 0x000000ff08087210 */ /* 0x000fe20007ffe1ff */
[----:B------:R-:W-:-:S02]  /*10e0*/  IMAD R15, R12, R14, R15 ;  /* 0x0000000e0c0f7224 */ /* 0x000fc400078e020f */
[C---:B------:R-:W-:Y:S02]  /*10f0*/  IMAD R17, R12.reuse, R9, R17 ;  /* 0x000000090c117224 */ /* 0x040fe400078e0211 */
[C---:B------:R-:W-:Y:S01]  /*1100*/  IMAD R19, R12.reuse, R8, R19 ;  /* 0x000000080c137224 */ /* 0x040fe200078e0213 */
[C---:B------:R-:W-:Y:S01]  /*1110*/  ISETP.GT.U32.AND P2, PT, R12.reuse, R15, PT ;  /* 0x0000000f0c00720c */ /* 0x040fe20003f44070 */
[----:B------:R-:W0:Y:S01]  /*1120*/  LDC.64 R8, c[0x0][0x390] ;  /* 0x0000e400ff087b82 */ /* 0x000e220000000a00 */
[C---:B------:R-:W-:Y:S01]  /*1130*/  ISETP.GT.U32.AND P4, PT, R12.reuse, R17, PT ;  /* 0x000000110c00720c */ /* 0x040fe20003f84070 */
[----:B------:R-:W-:Y:S01]  /*1140*/  @!P1 IMAD.IADD R13, R13, 0x1, -R12 ;  /* 0x000000010d0d9824 */ /* 0x000fe200078e0a0c */
[----:B------:R-:W-:-:S04]  /*1150*/  ISETP.GT.U32.AND P3, PT, R12, R19, PT ;  /* 0x000000130c00720c */ /* 0x000fc80003f64070 */
[----:B------:R-:W-:-:S05]  /*1160*/  ISETP.GT.U32.AND P5, PT, R12, R13, PT ;  /* 0x0000000d0c00720c */ /* 0x000fca0003fa4070 */
[--C-:B------:R-:W-:Y:S01]  /*1170*/  @!P2 IMAD.IADD R15, R15, 0x1, -R12.reuse ;  /* 0x000000010f0fa824 */ /* 0x100fe200078e0a0c */
[----:B------:R-:W-:Y:S01]  /*1180*/  ISETP.GE.AND P2, PT, R5, RZ, PT ;  /* 0x000000ff0500720c */ /* 0x000fe20003f46270 */
[--C-:B------:R-:W-:Y:S02]  /*1190*/  @!P4 IMAD.IADD R17, R17, 0x1, -R12.reuse ;  /* 0x000000011111c824 */ /* 0x100fe400078e0a0c */
[----:B------:R-:W-:Y:S02]  /*11a0*/  @!P3 IADD3 R19, PT, PT, R19, -R12, RZ ;  /* 0x8000000c1313b210 */ /* 0x000fe40007ffe0ff */
[C---:B------:R-:W-:Y:S02]  /*11b0*/  ISETP.GT.U32.AND P1, PT, R12.reuse, R15, PT ;  /* 0x0000000f0c00720c */ /* 0x040fe40003f24070 */
[C---:B------:R-:W-:Y:S01]  /*11c0*/  ISETP.GT.U32.AND P3, PT, R12.reuse, R17, PT ;  /* 0x000000110c00720c */ /* 0x040fe20003f64070 */
[----:B------:R-:W-:Y:S01]  /*11d0*/  @!P5 IMAD.IADD R13, R13, 0x1, -R12 ;  /* 0x000000010d0dd824 */ /* 0x000fe200078e0a0c */
[----:B------:R-:W-:-:S02]  /*11e0*/  ISETP.GT.U32.AND P4, PT, R12, R19, PT ;  /* 0x000000130c00720c */ /* 0x000fc40003f84070 */
[----:B------:R-:W-:Y:S02]  /*11f0*/  ISETP.GE.AND P5, PT, R11, RZ, PT ;  /* 0x000000ff0b00720c */ /* 0x000fe40003fa6270 */
[----:B------:R-:W1:Y:S01]  /*1200*/  LDC.64 R10, c[0x0][0x388] ;  /* 0x0000e200ff0a7b82 */ /* 0x000e620000000a00 */
[----:B------:R-:W-:Y:S01]  /*1210*/  @!P2 IMAD.MOV R13, RZ, RZ, -R13 ;  /* 0x000000ffff0da224 */ /* 0x000fe200078e0a0d */
[----:B------:R-:W-:-:S03]  /*1220*/  ISETP.NE.AND P2, PT, R0, RZ, PT ;  /* 0x000000ff0000720c */ /* 0x000fc60003f45270 */
[--C-:B------:R-:W-:Y:S01]  /*1230*/  @!P1 IMAD.IADD R15, R15, 0x1, -R12.reuse ;  /* 0x000000010f0f9824 */ /* 0x100fe200078e0a0c */
[----:B------:R-:W-:Y:S02]  /*1240*/  ISETP.GE.AND P1, PT, R16, RZ, PT ;  /* 0x000000ff1000720c */ /* 0x000fe40003f26270 */
[----:B------:R-:W-:Y:S01]  /*1250*/  @!P3 IADD3 R17, PT, PT, R17, -R12, RZ ;  /* 0x8000000c1111b210 */ /* 0x000fe20007ffe0ff */
[----:B------:R-:W-:Y:S01]  /*1260*/  IMAD.MOV.U32 R14, RZ, RZ, R15 ;  /* 0x000000ffff0e7224 */ /* 0x000fe200078e000f */
[----:B------:R-:W-:Y:S01]  /*1270*/  SEL R15, R18, R13, !P2 ;  /* 0x0000000d120f7207 */ /* 0x000fe20005000000 */
[----:B------:R-:W-:Y:S02]  /*1280*/  @!P4 IMAD.IADD R19, R19, 0x1, -R12 ;  /* 0x000000011313c824 */ /* 0x000fe400078e0a0c */
[----:B------:R-:W-:Y:S01]  /*1290*/  IMAD.MOV.U32 R12, RZ, RZ, R17 ;  /* 0x000000ffff0c7224 */ /* 0x000fe200078e0011 */
[----:B------:R-:W-:-:S03]  /*12a0*/  @!P6 IADD3 R14, PT, PT, -R14, RZ, RZ ;  /* 0x000000ff0e0ee210 */ /* 0x000fc60007ffe1ff */
[----:B------:R-:W-:Y:S01]  /*12b0*/  @!P5 IMAD.MOV R12, RZ, RZ, -R12 ;  /* 0x000000ffff0cd224 */ /* 0x000fe200078e0a0c */
[----:B------:R-:W-:Y:S01]  /*12c0*/  SEL R17, R18, R14, !P2 ;  /* 0x0000000e12117207 */ /* 0x000fe20005000000 */
[----:B0-----:R-:W-:-:S03]  /*12d0*/  IMAD.WIDE R14, R15, 0x4, R8 ;  /* 0x000000040f0e7825 */ /* 0x001fc600078e0208 */
[C---:B------:R-:W-:Y:S01]  /*12e0*/  SEL R13, R18.reuse, R12, !P2 ;  /* 0x0000000c120d7207 */ /* 0x040fe20005000000 */
[----:B------:R-:W-:Y:S02]  /*12f0*/  @!P1 IMAD.MOV R19, RZ, RZ, -R19 ;  /* 0x000000ffff139224 */ /* 0x000fe400078e0a13 */
[--C-:B------:R-:W-:Y:S01]  /*1300*/  IMAD.WIDE R16, R17, 0x4, R8.reuse ;  /* 0x0000000411107825 */ /* 0x100fe200078e0208 */
[----:B------:R-:W2:Y:S02]  /*1310*/  LDG.E R14, desc[UR4][R14.64] ;  /* 0x000000040e0e7981 */ /* 0x000ea4000c1e1900 */
[----:B------:R-:W-:Y:S01]  /*1320*/  SEL R19, R18, R19, !P2 ;  /* 0x0000001312137207 */ /* 0x000fe20005000000 */
[----:B------:R-:W-:Y:S02]  /*1330*/  IMAD.WIDE R12, R13, 0x4, R8 ;  /* 0x000000040d0c7825 */ /* 0x000fe400078e0208 */
[----:B------:R-:W3:Y:S02]  /*1340*/  LDG.E R16, desc[UR4][R16.64] ;  /* 0x0000000410107981 */ /* 0x000ee4000c1e1900 */
[----:B-1----:R-:W-:-:S02]  /*1350*/  IMAD.WIDE R10, R5, 0x4, R10 ;  /* 0x00000004050a7825 */ /* 0x002fc400078e020a */
[----:B------:R-:W4:Y:S02]  /*1360*/  LDG.E R12, desc[UR4][R12.64] ;  /* 0x000000040c0c7981 */ /* 0x000f24000c1e1900 */
[----:B------:R-:W-:Y:S02]  /*1370*/  IMAD.WIDE R8, R19, 0x4, R8 ;  /* 0x0000000413087825 */ /* 0x000fe400078e0208 */
[----:B------:R-:W5:Y:S04]  /*1380*/  LDG.E R18, desc[UR4][R10.64] ;  /* 0x000000040a127981 */ /* 0x000f68000c1e1900 */
[----:B------:R-:W5:Y:S04]  /*1390*/  LDG.E R8, desc[UR4][R8.64] ;  /* 0x0000000408087981 */ /* 0x000f68000c1e1900 */
[----:B------:R-:W5:Y:S04]  /*13a0*/  LDG.E R19, desc[UR4][R10.64+0x80] ;  /* 0x000080040a137981 */ /* 0x000f68000c1e1900 */
[----:B------:R-:W5:Y:S04]  /*13b0*/  LDG.E R20, desc[UR4][R10.64+0x100] ;  /* 0x000100040a147981 */ /* 0x000f68000c1e1900 */
[----:B------:R-:W5:Y:S01]  /*13c0*/  LDG.E R22, desc[UR4][R10.64+0x180] ;  /* 0x000180040a167981 */ /* 0x000f62000c1e1900 */
[----:B------:R-:W-:Y:S01]  /*13d0*/  VIADD R5, R5, 0x80 ;  /* 0x0000008005057836 */ /* 0x000fe20000000000 */
[----:B--2---:R-:W-:-:S04]  /*13e0*/  LEA R14, R14, 0xffffffff, 0x1 ;  /* 0xffffffff0e0e7811 */ /* 0x004fc800078e08ff */
[----:B------:R-:W-:Y:S02]  /*13f0*/  I2FP.F32.S32 R14, R14 ;  /* 0x0000000e000e7245 */ /* 0x000fe40000201400 */
[----:B---3--:R-:W-:Y:S02]  /*1400*/  LEA R15, R16, 0xffffffff, 0x1 ;  /* 0xffffffff100f7811 */ /* 0x008fe400078e08ff */
[----:B----4-:R-:W-:Y:S02]  /*1410*/  LEA R16, R12, 0xffffffff, 0x1 ;  /* 0xffffffff0c107811 */ /* 0x010fe400078e08ff */
[----:B------:R-:W-:Y:S01]  /*1420*/  I2FP.F32.S32 R15, R15 ;  /* 0x0000000f000f7245 */ /* 0x000fe20000201400 */
[----:B-----5:R-:W-:Y:S01]  /*1430*/  FFMA R14, R18, R14, R27 ;  /* 0x0000000e120e7223 */ /* 0x020fe2000000001b */
[----:B------:R-:W-:Y:S02]  /*1440*/  I2FP.F32.S32 R16, R16 ;  /* 0x0000001000107245 */ /* 0x000fe40000201400 */
[----:B------:R-:W-:Y:S01]  /*1450*/  LEA R12, R8, 0xffffffff, 0x1 ;  /* 0xffffffff080c7811 */ /* 0x000fe200078e08ff */
[----:B------:R-:W-:-:S03]  /*1460*/  FFMA R15, R19, R15, R14 ;  /* 0x0000000f130f7223 */ /* 0x000fc6000000000e */
[----:B------:R-:W-:Y:S01]  /*1470*/  I2FP.F32.S32 R12, R12 ;  /* 0x0000000c000c7245 */ /* 0x000fe20000201400 */
[----:B------:R-:W-:-:S04]  /*1480*/  FFMA R15, R20, R16, R15 ;  /* 0x00000010140f7223 */ /* 0x000fc8000000000f */
[----:B------:R-:W-:-:S07]  /*1490*/  FFMA R27, R22, R12, R15 ;  /* 0x0000000c161b7223 */ /* 0x000fce000000000f */
.L_x_8:
[----:B------:R-:W-:Y:S05]  /*14a0*/  BSYNC.RECONVERGENT B2 ;  /* 0x0000000000027941 */ /* 0x000fea0003800200 */
.L_x_7:
[----:B------:R-:W-:Y:S05]  /*14b0*/  @!P0 BRA `(.L_x_6) ;  /* 0x0000000400648947 */ /* 0x000fea0003800000 */
[----:B------:R-:W-:Y:S01]  /*14c0*/  ISETP.NE.AND P1, PT, R7, 0x1, PT ;  /* 0x000000010700780c */ /* 0x000fe20003f25270 */
[----:B------:R-:W-:Y:S01]  /*14d0*/  BSSY.RECONVERGENT B2, `(.L_x_9) ;  /* 0x0000038000027945 */ /* 0x000fe20003800200 */
[----:B------:R-:W-:-:S11]  /*14e0*/  LOP3.LUT P0, RZ, R6, 0x20, RZ, 0xc0, !PT ;  /* 0x0000002006ff7812 */ /* 0x000fd6000780c0ff */
[----:B------:R-:W-:Y:S05]  /*14f0*/  @!P1 BRA `(.L_x_10) ;  /* 0x0000000000d49947 */ /* 0x000fea0003800000 */
[-C--:B------:R-:W-:Y:S01]  /*1500*/  IABS R10, R0.reuse ;  /* 0x00000000000a7213 */ /* 0x080fe20000000000 */
[----:B------:R-:W-:Y:S01]  /*1510*/  VIADD R12, R5, 0x20 ;  /* 0x00000020050c7836 */ /* 0x000fe20000000000 */
[----:B------:R-:W-:Y:S02]  /*1520*/  IABS R11, R5 ;  /* 0x00000005000b7213 */ /* 0x000fe40000000000 */
[----:B------:R-:W0:Y:S01]  /*1530*/  I2F.RP R8, R10 ;  /* 0x0000000a00087306 */ /* 0x000e220000209400 */
[----:B------:R-:W-:Y:S02]  /*1540*/  LOP3.LUT R13, RZ, R0, RZ, 0x33, !PT ;  /* 0x00000000ff0d7212 */ /* 0x000fe400078e33ff */
[----:B------:R-:W-:-:S05]  /*1550*/  ISETP.GE.AND P4, PT, R12, RZ, PT ;  /* 0x000000ff0c00720c */ /* 0x000fca0003f86270 */
[----:B0-----:R-:W0:Y:S02]  /*1560*/  MUFU.RCP R8, R8 ;  /* 0x0000000800087308 */ /* 0x001e240000001000 */
[----:B0-----:R-:W-:Y:S02]  /*1570*/  IADD3 R6, PT, PT, R8, 0xffffffe, RZ ;  /* 0x0ffffffe08067810 */ /* 0x001fe40007ffe0ff */
[----:B------:R-:W-:-:S04]  /*1580*/  IABS R8, R12 ;  /* 0x0000000c00087213 */ /* 0x000fc80000000000 */
[----:B------:R0:W1:Y:S02]  /*1590*/  F2I.FTZ.U32.TRUNC.NTZ R7, R6 ;  /* 0x0000000600077305 */ /* 0x000064000021f000 */
[----:B0-----:R-:W-:Y:S02]  /*15a0*/  IMAD.MOV.U32 R6, RZ, RZ, RZ ;  /* 0x000000ffff067224 */ /* 0x001fe400078e00ff */
[----:B-1----:R-:W-:-:S04]  /*15b0*/  IMAD.MOV R9, RZ, RZ, -R7 ;  /* 0x000000ffff097224 */ /* 0x002fc800078e0a07 */
[----:B------:R-:W-:-:S04]  /*15c0*/  IMAD R9, R9, R10, RZ ;  /* 0x0000000a09097224 */ /* 0x000fc800078e02ff */
[----:B------:R-:W-:Y:S01]  /*15d0*/  IMAD.HI.U32 R9, R7, R9, R6 ;  /* 0x0000000907097227 */ /* 0x000fe200078e0006 */
[----:B------:R-:W-:-:S05]  /*15e0*/  MOV R7, R11 ;  /* 0x0000000b00077202 */ /* 0x000fca0000000f00 */
[----:B------:R-:W-:-:S04]  /*15f0*/  IMAD.HI.U32 R6, R9, R7, RZ ;  /* 0x0000000709067227 */ /* 0x000fc800078e00ff */
[----:B------:R-:W-:-:S04]  /*1600*/  IMAD.HI.U32 R9, R9, R8, RZ ;  /* 0x0000000809097227 */ /* 0x000fc800078e00ff */
[----:B------:R-:W-:Y:S02]  /*1610*/  IMAD.MOV R6, RZ, RZ, -R6 ;  /* 0x000000ffff067224 */ /* 0x000fe400078e0a06 */
[----:B------:R-:W-:Y:S02]  /*1620*/  IMAD.MOV R9, RZ, RZ, -R9 ;  /* 0x000000ffff097224 */ /* 0x000fe400078e0a09 */
[C---:B------:R-:W-:Y:S02]  /*1630*/  IMAD R11, R10.reuse, R6, R7 ;  /* 0x000000060a0b7224 */ /* 0x040fe400078e0207 */
[C---:B------:R-:W-:Y:S01]  /*1640*/  IMAD R15, R10.reuse, R9, R8 ;  /* 0x000000090a0f7224 */ /* 0x040fe200078e0208 */
[----:B------:R-:W0:Y:S02]  /*1650*/  LDC.64 R6, c[0x0][0x388] ;  /* 0x0000e200ff067b82 */ /* 0x000e240000000a00 */
[C---:B------:R-:W-:Y:S02]  /*1660*/  ISETP.GT.U32.AND P1, PT, R10.reuse, R11, PT ;  /* 0x0000000b0a00720c */ /* 0x040fe40003f24070 */
[----:B------:R-:W-:-:S04]  /*1670*/  ISETP.GT.U32.AND P2, PT, R10, R15, PT ;  /* 0x0000000f0a00720c */ /* 0x000fc80003f44070 */
[----:B------:R-:W1:Y:S07]  /*1680*/  LDC.64 R8, c[0x0][0x390] ;  /* 0x0000e400ff087b82 */ /* 0x000e6e0000000a00 */
[----:B------:R-:W-:Y:S02]  /*1690*/  @!P1 IMAD.IADD R11, R11, 0x1, -R10 ;  /* 0x000000010b0b9824 */ /* 0x000fe400078e0a0a */
[----:B------:R-:W-:Y:S02]  /*16a0*/  @!P2 IADD3 R15, PT, PT, R15, -R10, RZ ;  /* 0x8000000a0f0fa210 */ /* 0x000fe40007ffe0ff */
[----:B------:R-:W-:-:S02]  /*16b0*/  ISETP.GE.AND P2, PT, R5, RZ, PT ;  /* 0x000000ff0500720c */ /* 0x000fc40003f46270 */
[C---:B------:R-:W-:Y:S02]  /*16c0*/  ISETP.GT.U32.AND P1, PT, R10.reuse, R11, PT ;  /* 0x0000000b0a00720c */ /* 0x040fe40003f24070 */
[----:B------:R-:W-:-:S11]  /*16d0*/  ISETP.GT.U32.AND P3, PT, R10, R15, PT ;  /* 0x0000000f0a00720c */ /* 0x000fd60003f64070 */
[--C-:B------:R-:W-:Y:S01]  /*16e0*/  @!P1 IMAD.IADD R11, R11, 0x1, -R10.reuse ;  /* 0x000000010b0b9824 */ /* 0x100fe200078e0a0a */
[----:B------:R-:W-:Y:S01]  /*16f0*/  ISETP.NE.AND P1, PT, R0, RZ, PT ;  /* 0x000000ff0000720c */ /* 0x000fe20003f25270 */
[----:B------:R-:W-:Y:S02]  /*1700*/  @!P3 IMAD.IADD R15, R15, 0x1, -R10 ;  /* 0x000000010f0fb824 */ /* 0x000fe400078e0a0a */
[----:B------:R-:W-:-:S03]  /*1710*/  IMAD.MOV.U32 R10, RZ, RZ, R11 ;  /* 0x000000ffff0a7224 */ /* 0x000fc600078e000b */
[----:B------:R-:W-:Y:S01]  /*1720*/  MOV R12, R15 ;  /* 0x0000000f000c7202 */ /* 0x000fe20000000f00 */
[----:B------:R-:W-:-:S04]  /*1730*/  @!P2 IMAD.MOV R10, RZ, RZ, -R10 ;  /* 0x000000ffff0aa224 */ /* 0x000fc800078e0a0a */
[----:B------:R-:W-:Y:S01]  /*1740*/  @!P4 IMAD.MOV R12, RZ, RZ, -R12 ;  /* 0x000000ffff0cc224 */ /* 0x000fe200078e0a0c */
[----:B------:R-:W-:-:S04]  /*1750*/  SEL R11, R13, R10, !P1 ;  /* 0x0000000a0d0b7207 */ /* 0x000fc80004800000 */
[----:B------:R-:W-:Y:S01]  /*1760*/  SEL R13, R13, R12, !P1 ;  /* 0x0000000c0d0d7207 */ /* 0x000fe20004800000 */
[----:B-1----:R-:W-:-:S04]  /*1770*/  IMAD.WIDE R10, R11, 0x4, R8 ;  /* 0x000000040b0a7825 */ /* 0x002fc800078e0208 */
[----:B------:R-:W-:Y:S02]  /*1780*/  IMAD.WIDE R8, R13, 0x4, R8 ;  /* 0x000000040d087825 */ /* 0x000fe400078e0208 */
[----:B------:R-:W2:Y:S02]  /*1790*/  LDG.E R10, desc[UR4][R10.64] ;  /* 0x000000040a0a7981 */ /* 0x000ea4000c1e1900 */
[C---:B0-----:R-:W-:Y:S02]  /*17a0*/  IMAD.WIDE R6, R5.reuse, 0x4, R6 ;  /* 0x0000000405067825 */ /* 0x041fe400078e0206 */
[----:B------:R-:W3:Y:S04]  /*17b0*/  LDG.E R8, desc[UR4][R8.64] ;  /* 0x0000000408087981 */ /* 0x000ee8000c1e1900 */
[----:B------:R-:W4:Y:S04]  /*17c0*/  LDG.E R14, desc[UR4][R6.64] ;  /* 0x00000004060e7981 */ /* 0x000f28000c1e1900 */
[----:B------:R-:W5:Y:S01]  /*17d0*/  LDG.E R15, desc[UR4][R6.64+0x80] ;  /* 0x00008004060f7981 */ /* 0x000f62000c1e1900 */
[----:B------:R-:W-:Y:S01]  /*17e0*/  VIADD R5, R5, 0x40 ;  /* 0x0000004005057836 */ /* 0x000fe20000000000 */
[----:B--2---:R-:W-:-:S02]  /*17f0*/  LEA R12, R10, 0xffffffff, 0x1 ;  /* 0xffffffff0a0c7811 */ /* 0x004fc400078e08ff */
[----:B---3--:R-:W-:Y:S02]  /*1800*/  LEA R13, R8, 0xffffffff, 0x1 ;  /* 0xffffffff080d7811 */ /* 0x008fe400078e08ff */
[----:B------:R-:W-:Y:S02]  /*1810*/  I2FP.F32.S32 R12, R12 ;  /* 0x0000000c000c7245 */ /* 0x000fe40000201400 */
[----:B------:R-:W-:-:S03]  /*1820*/  I2FP.F32.S32 R13, R13 ;  /* 0x0000000d000d7245 */ /* 0x000fc60000201400 */
[----:B----4-:R-:W-:-:S04]  /*1830*/  FFMA R12, R14, R12, R27 ;  /* 0x0000000c0e0c7223 */ /* 0x010fc8000000001b */
[----:B-----5:R-:W-:-:S07]  /*1840*/  FFMA R27, R15, R13, R12 ;  /* 0x0000000d0f1b7223 */ /* 0x020fce000000000c */
.L_x_10:
[----:B------:R-:W-:Y:S05]  /*1850*/  BSYNC.RECONVERGENT B2 ;  /* 0x0000000000027941 */ /* 0x000fea0003800200 */
.L_x_9:
[----:B------:R-:W-:Y:S05]  /*1860*/  @P0 BRA `(.L_x_6) ;  /* 0x0000000000780947 */ /* 0x000fea0003800000 */
[----:B------:R-:W-:Y:S02]  /*1870*/  IABS R11, R0 ;  /* 0x00000000000b7213 */ /* 0x000fe40000000000 */
[----:B------:R-:W-:Y:S02]  /*1880*/  IABS R10, R5 ;  /* 0x00000005000a7213 */ /* 0x000fe40000000000 */
[----:B------:R-:W0:Y:S01]  /*1890*/  I2F.RP R8, R11 ;  /* 0x0000000b00087306 */ /* 0x000e220000209400 */
[----:B------:R-:W-:Y:S02]  /*18a0*/  ISETP.GE.AND P1, PT, R5, RZ, PT ;  /* 0x000000ff0500720c */ /* 0x000fe40003f26270 */
[----:B------:R-:W-:-:S05]  /*18b0*/  ISETP.NE.AND P2, PT, R0, RZ, PT ;  /* 0x000000ff0000720c */ /* 0x000fca0003f45270 */
[----:B0-----:R-:W0:Y:S02]  /*18c0*/  MUFU.RCP R8, R8 ;  /* 0x0000000800087308 */ /* 0x001e240000001000 */
[----:B0-----:R-:W-:-:S06]  /*18d0*/  IADD3 R9, PT, PT, R8, 0xffffffe, RZ ;  /* 0x0ffffffe08097810 */ /* 0x001fcc0007ffe0ff */
[----:B------:R0:W1:Y:S02]  /*18e0*/  F2I.FTZ.U32.TRUNC.NTZ R7, R9 ;  /* 0x0000000900077305 */ /* 0x000064000021f000 */
[----:B0-----:R-:W0:Y:S01]  /*18f0*/  LDC.64 R8, c[0x0][0x390] ;  /* 0x0000e400ff087b82 */ /* 0x001e220000000a00 */
[----:B-1----:R-:W-:-:S04]  /*1900*/  IMAD.MOV R6, RZ, RZ, -R7 ;  /* 0x000000ffff067224 */ /* 0x002fc800078e0a07 */
[----:B------:R-:W-:Y:S02]  /*1910*/  IMAD R13, R6, R11, RZ ;  /* 0x0000000b060d7224 */ /* 0x000fe400078e02ff */
[----:B------:R-:W-:-:S04]  /*1920*/  IMAD.MOV.U32 R6, RZ, RZ, RZ ;  /* 0x000000ffff067224 */ /* 0x000fc800078e00ff */
[----:B------:R-:W-:-:S06]  /*1930*/  IMAD.HI.U32 R13, R7, R13, R6 ;  /* 0x0000000d070d7227 */ /* 0x000fcc00078e0006 */
[----:B------:R-:W-:-:S04]  /*1940*/  IMAD.HI.U32 R6, R13, R10, RZ ;  /* 0x0000000a0d067227 */ /* 0x000fc800078e00ff */
[----:B------:R-:W-:-:S04]  /*1950*/  IMAD.MOV R7, RZ, RZ, -R6 ;  /* 0x000000ffff077224 */ /* 0x000fc800078e0a06 */
[C---:B------:R-:W-:Y:S02]  /*1960*/  IMAD R10, R11.reuse, R7, R10 ;  /* 0x000000070b0a7224 */ /* 0x040fe400078e020a */
[----:B------:R-:W1:Y:S03]  /*1970*/  LDC.64 R6, c[0x0][0x388] ;  /* 0x0000e200ff067b82 */ /* 0x000e660000000a00 */
[----:B------:R-:W-:-:S13]  /*1980*/  ISETP.GT.U32.AND P0, PT, R11, R10, PT ;  /* 0x0000000a0b00720c */ /* 0x000fda0003f04070 */
[----:B------:R-:W-:-:S04]  /*1990*/  @!P0 IADD3 R10, PT, PT, R10, -R11, RZ ;  /* 0x8000000b0a0a8210 */ /* 0x000fc80007ffe0ff */
[----:B------:R-:W-:-:S13]  /*19a0*/  ISETP.GT.U32.AND P0, PT, R11, R10, PT ;  /* 0x0000000a0b00720c */ /* 0x000fda0003f04070 */
[----:B------:R-:W-:-:S04]  /*19b0*/  @!P0 IMAD.IADD R10, R10, 0x1, -R11 ;  /* 0x000000010a0a8824 */ /* 0x000fc800078e0a0b */
[----:B------:R-:W-:Y:S01]  /*19c0*/  @!P1 IMAD.MOV R10, RZ, RZ, -R10 ;  /* 0x000000ffff0a9224 */ /* 0x000fe200078e0a0a */
[----:B------:R-:W-:-:S05]  /*19d0*/  @!P2 LOP3.LUT R10, RZ, R0, RZ, 0x33, !PT ;  /* 0x00000000ff0aa212 */ /* 0x000fca00078e33ff */
[----:B0-----:R-:W-:-:S06]  /*19e0*/  IMAD.WIDE R8, R10, 0x4, R8 ;  /* 0x000000040a087825 */ /* 0x001fcc00078e0208 */
[----:B------:R-:W2:Y:S01]  /*19f0*/  LDG.E R8, desc[UR4][R8.64] ;  /* 0x0000000408087981 */ /* 0x000ea2000c1e1900 */
[----:B-1----:R-:W-:-:S06]  /*1a00*/  IMAD.WIDE R6, R5, 0x4, R6 ;  /* 0x0000000405067825 */ /* 0x002fcc00078e0206 */
[----:B------:R-:W3:Y:S01]  /*1a10*/  LDG.E R6, desc[UR4][R6.64] ;  /* 0x0000000406067981 */ /* 0x000ee2000c1e1900 */
[----:B--2---:R-:W-:-:S04]  /*1a20*/  LEA R5, R8, 0xffffffff, 0x1 ;  /* 0xffffffff08057811 */ /* 0x004fc800078e08ff */
[----:B------:R-:W-:-:S05]  /*1a30*/  I2FP.F32.S32 R10, R5 ;  /* 0x00000005000a7245 */ /* 0x000fca0000201400 */
[----:B---3--:R-:W-:-:S07]  /*1a40*/  FFMA R27, R6, R10, R27 ;  /* 0x0000000a061b7223 */ /* 0x008fce000000001b */
.L_x_6:
[----:B------:R-:W-:Y:S05]  /*1a50*/  BSYNC.RECONVERGENT B1 ;  /* 0x0000000000017941 */ /* 0x000fea0003800200 */
.L_x_5:
[----:B------:R0:W-:Y:S02]  /*1a60*/  STS [R2], R27 ;  /* 0x0000001b02007388 */ /* 0x0001e40000000800 */
.L_x_1:
[----:B------:R-:W-:Y:S05]  /*1a70*/  BSYNC.RECONVERGENT B0 ;  /* 0x0000000000007941 */ /* 0x000fea0003800200 */
.L_x_0:
[----:B------:R-:W-:Y:S01]  /*1a80*/  BAR.SYNC.DEFER_BLOCKING 0x0 ;  /* 0x0000000000007b1d */ /* 0x000fe20000010000 */
[C---:B------:R-:W-:Y:S01]  /*1a90*/  VIADD R5, R4.reuse, 0x10 ;  /* 0x0000001004057836 */ /* 0x040fe20000000000 */
[C---:B------:R-:W-:Y:S01]  /*1aa0*/  IADD3 R7, PT, PT, R4.reuse, 0x8, RZ ;  /* 0x0000000804077810 */ /* 0x040fe20007ffe0ff */
[----:B------:R-:W-:-:S03]  /*1ab0*/  VIADD R9, R4, 0x4 ;  /* 0x0000000404097836 */ /* 0x000fc60000000000 */
[-C--:B------:R-:W-:Y:S02]  /*1ac0*/  ISETP.GE.AND P0, PT, R5, R0.reuse, PT ;  /* 0x000000000500720c */ /* 0x080fe40003f06270 */
[----:B------:R-:W-:-:S11]  /*1ad0*/  ISETP.GE.AND P1, PT, R7, R0, PT ;  /* 0x000000000700720c */ /* 0x000fd60003f26270 */
[----:B------:R-:W-:Y:S04]  /*1ae0*/  @!P0 LDS R5, [R2+0x40] ;  /* 0x0000400002058984 */ /* 0x000fe80000000800 */
[----:B------:R-:W1:Y:S02]  /*1af0*/  @!P0 LDS R6, [R2] ;  /* 0x0000000002068984 */ /* 0x000e640000000800 */
[----:B-1----:R-:W-:-:S05]  /*1b00*/  @!P0 FADD R5, R5, R6 ;  /* 0x0000000605058221 */ /* 0x002fca0000000000 */
[----:B------:R1:W-:Y:S01]  /*1b10*/  @!P0 STS [R2], R5 ;  /* 0x0000000502008388 */ /* 0x0003e20000000800 */
[----:B------:R-:W-:Y:S01]  /*1b20*/  BAR.SYNC.DEFER_BLOCKING 0x0 ;  /* 0x0000000000007b1d */ /* 0x000fe20000010000 */
[----:B------:R-:W-:Y:S01]  /*1b30*/  ISETP.GE.AND P0, PT, R9, R0, PT ;  /* 0x000000000900720c */ /* 0x000fe20003f06270 */
[----:B-1----:R-:W-:-:S04]  /*1b40*/  VIADD R5, R4, 0x2 ;  /* 0x0000000204057836 */ /* 0x002fc80000000000 */
        /* <DEDUP_REMOVED lines=10> */
[----:B------:R-:W-:Y:S01]  /*1bf0*/  @!P0 STS [R2], R9 ;  /* 0x0000000902008388 */ /* 0x000fe20000000800 */
[----:B------:R-:W-:Y:S01]  /*1c00*/  BAR.SYNC.DEFER_BLOCKING 0x0 ;  /* 0x0000000000007b1d */ /* 0x000fe20000010000 */
[----:B------:R-:W-:-:S05]  /*1c10*/  ISETP.GE.AND P0, PT, R7, R0, PT ;  /* 0x000000000700720c */ /* 0x000fca0003f06270 */
[----:B------:R-:W-:Y:S04]  /*1c20*/  @!P1 LDS R5, [R2+0x8] ;  /* 0x0000080002059984 */ /* 0x000fe80000000800 */
[----:B------:R-:W1:Y:S02]  /*1c30*/  @!P1 LDS R6, [R2] ;  /* 0x0000000002069984 */ /* 0x000e640000000800 */
[----:B-1----:R-:W-:-:S05]  /*1c40*/  @!P1 FADD R5, R5, R6 ;  /* 0x0000000605059221 */ /* 0x002fca0000000000 */
[----:B------:R-:W-:Y:S01]  /*1c50*/  @!P1 STS [R2], R5 ;  /* 0x0000000502009388 */ /* 0x000fe20000000800 */
[----:B------:R-:W-:Y:S01]  /*1c60*/  BAR.SYNC.DEFER_BLOCKING 0x0 ;  /* 0x0000000000007b1d */ /* 0x000fe20000010000 */
[----:B------:R-:W-:-:S05]  /*1c70*/  ISETP.NE.AND P1, PT, R4, RZ, PT ;  /* 0x000000ff0400720c */ /* 0x000fca0003f25270 */
[----:B------:R-:W-:Y:S04]  /*1c80*/  @!P0 LDS R0, [R2+0x4] ;  /* 0x0000040002008984 */ /* 0x000fe80000000800 */
[----:B------:R-:W1:Y:S02]  /*1c90*/  @!P0 LDS R7, [R2] ;  /* 0x0000000002078984 */ /* 0x000e640000000800 */
[----:B-1----:R-:W-:-:S05]  /*1ca0*/  @!P0 FADD R7, R0, R7 ;  /* 0x0000000700078221 */ /* 0x002fca0000000000 */
[----:B------:R1:W-:Y:S01]  /*1cb0*/  @!P0 STS [R2], R7 ;  /* 0x0000000702008388 */ /* 0x0003e20000000800 */
[----:B------:R-:W-:Y:S05]  /*1cc0*/  @P1 EXIT ;  /* 0x000000000000194d */ /* 0x000fea0003800000 */
[----:B01----:R-:W0:Y:S01]  /*1cd0*/  LDS R2, [R2] ;  /* 0x0000000002027984 */ /* 0x003e220000000800 */
[----:B------:R-:W1:Y:S01]  /*1ce0*/  LDC.64 R4, c[0x0][0x398] ;  /* 0x0000e600ff047b82 */ /* 0x000e620000000a00 */
[----:B------:R-:W-:Y:S02]  /*1cf0*/  HFMA2 R6, -RZ, RZ, 0, 5.9604644775390625e-08 ;  /* 0x00000001ff067431 */ /* 0x000fe400000001ff */
[----:B-1----:R-:W-:Y:S01]  /*1d00*/  IMAD.WIDE R4, R3, 0x4, R4 ;  /* 0x0000000403047825 */ /* 0x002fe200078e0204 */
[C---:B0-----:R-:W-:Y:S02]  /*1d10*/  FSETP.GEU.AND P1, PT, R2.reuse, RZ, PT ;  /* 0x000000ff0200720b */ /* 0x041fe40003f2e000 */
[----:B------:R-:W-:Y:S02]  /*1d20*/  FSETP.GT.AND P0, PT, R2, RZ, PT ;  /* 0x000000ff0200720b */ /* 0x000fe40003f04000 */
[----:B------:R-:W-:-:S09]  /*1d30*/  SEL R0, RZ, 0xffffffff, P1 ;  /* 0xffffffffff007807 */ /* 0x000fd20000800000 */
[----:B------:R-:W-:Y:S02]  /*1d40*/  @P1 IMAD.MOV R6, RZ, RZ, 0x2 ;  /* 0x00000002ff061424 */ /* 0x000fe400078e02ff */
[----:B------:R-:W-:-:S05]  /*1d50*/  @!P0 VIADD R6, R0, 0x1 ;  /* 0x0000000100068836 */ /* 0x000fca0000000000 */
[----:B------:R-:W-:-:S05]  /*1d60*/  SHF.R.U32.HI R3, RZ, 0x1, R6 ;  /* 0x00000001ff037819 */ /* 0x000fca0000011606 */
[----:B------:R-:W-:Y:S01]  /*1d70*/  STG.E desc[UR4][R4.64], R3 ;  /* 0x0000000304007986 */ /* 0x000fe2000c101904 */
[----:B------:R-:W-:Y:S05]  /*1d80*/  EXIT ;  /* 0x000000000000794d */ /* 0x000fea0003800000 */
.L_x_11:
[----:B------:R-:W-:-:S00]  /*1d90*/  BRA `(.L_x_11) ;  /* 0xfffffffc00fc7947 */ /* 0x000fc0000383ffff */
[----:B------:R-:W-:-:S00]  /*1da0*/  NOP ;  /* 0x0000000000007918 */ /* 0x000fc00000000000 */
        /* <DEDUP_REMOVED lines=13> */
.L_x_33:


//--------------------- .text._Z8trainingiiPiPf   --------------------------
	.section	.text._Z8trainingiiPiPf,"ax",@progbits
	.align	128
        .global         _Z8trainingiiPiPf
        .type           _Z8trainingiiPiPf,@function
        .size           _Z8trainingiiPiPf,(.L_x_32 - _Z8trainingiiPiPf)
        .other          _Z8trainingiiPiPf,@"STO_CUDA_ENTRY STV_DEFAULT"
_Z8trainingiiPiPf:
.text._Z8trainingiiPiPf:
[----:B------:R-:W-:Y:S01]  /*0000*/  LDC R1, c[0x0][0x37c] ;  /* 0x0000df00ff017b82 */ /* 0x000fe20000000800 */
[----:B------:R-:W0:Y:S07]  /*0010*/  S2R R3, SR_TID.X ;  /* 0x0000000000037919 */ /* 0x000e2e0000002100 */
[----:B------:R-:W1:Y:S01]  /*0020*/  S2UR UR5, SR_CgaCtaId ;  /* 0x00000000000579c3 */ /* 0x000e620000008800 */
[----:B------:R-:W2:Y:S01]  /*0030*/  LDCU UR10, c[0x0][0x384] ;  /* 0x00007080ff0a77ac */ /* 0x000ea20008000800 */
[----:B------:R-:W-:Y:S01]  /*0040*/  UMOV UR4, 0x400 ;  /* 0x0000040000047882 */ /* 0x000fe20000000000 */
[----:B------:R-:W3:Y:S05]  /*0050*/  LDCU.64 UR8, c[0x0][0x358] ;  /* 0x00006b00ff0877ac */ /* 0x000eea0008000a00 */
[----:B------:R-:W0:Y:S08]  /*0060*/  S2UR UR6, SR_CTAID.X ;  /* 0x00000000000679c3 */ /* 0x000e300000002500 */
[----:B------:R-:W0:Y:S01]  /*0070*/  LDC R0, c[0x0][0x360] ;  /* 0x0000d800ff007b82 */ /* 0x000e220000000800 */
[----:B--2---:R-:W-:-:S02]  /*0080*/  UISETP.GE.AND UP0, UPT, UR10, 0x1, UPT ;  /* 0x000000010a00788c */ /* 0x004fc4000bf06270 */
[----:B-1----:R-:W-:Y:S01]  /*0090*/  ULEA UR5, UR5, UR4, 0x18 ;  /* 0x0000000405057291 */ /* 0x002fe2000f8ec0ff */
[----:B0-----:R-:W-:-:S05]  /*00a0*/  IMAD R0, R0, UR6, R3 ;  /* 0x0000000600007c24 */ /* 0x001fca000f8e0203 */
[----:B------:R-:W-:Y:S01]  /*00b0*/  LEA R2, R0, UR5, 0x2 ;  /* 0x0000000500027c11 */ /* 0x000fe2000f8e10ff */
[----:B---3--:R-:W-:Y:S06]  /*00c0*/  BRA.U !UP0, `(.L_x_12) ;  /* 0x0000000d08247547 */ /* 0x008fec000b800000 */
[----:B------:R-:W0:Y:S01]  /*00d0*/  LDC R3, c[0x0][0x380] ;  /* 0x0000e000ff037b82 */ /* 0x000e220000000800 */
[----:B------:R-:W-:Y:S02]  /*00e0*/  UISETP.GE.U32.AND UP1, UPT, UR10, 0x8, UPT ;  /* 0x000000080a00788c */ /* 0x000fe4000bf26070 */
[----:B------:R-:W-:Y:S01]  /*00f0*/  ULOP3.LUT UR6, UR10, 0x7, URZ, 0xc0, !UPT ;  /* 0x000000070a067892 */ /* 0x000fe2000f8ec0ff */
[----:B------:R-:W-:-:S03]  /*0100*/  UMOV UR4, URZ ;  /* 0x000000ff00047c82 */ /* 0x000fc60008000000 */
[----:B------:R-:W-:Y:S01]  /*0110*/  UISETP.NE.AND UP0, UPT, UR6, URZ, UPT ;  /* 0x000000ff0600728c */ /* 0x000fe2000bf05270 */
[----:B0-----:R-:W-:-:S04]  /*0120*/  IABS R7, R3 ;  /* 0x0000000300077213 */ /* 0x001fc80000000000 */
[----:B------:R-:W0:Y:S08]  /*0130*/  I2F.RP R6, R7 ;  /* 0x0000000700067306 */ /* 0x000e300000209400 */
[----:B0-----:R-:W0:Y:S02]  /*0140*/  MUFU.RCP R6, R6 ;  /* 0x0000000600067308 */ /* 0x001e240000001000 */
[----:B0-----:R-:W-:-:S06]  /*0150*/  VIADD R4, R6, 0xffffffe ;  /* 0x0ffffffe06047836 */ /* 0x001fcc0000000000 */
[----:B------:R0:W1:Y:S02]  /*0160*/  F2I.FTZ.U32.TRUNC.NTZ R5, R4 ;  /* 0x0000000400057305 */ /* 0x000064000021f000 */
[----:B0-----:R-:W-:Y:S02]  /*0170*/  HFMA2 R4, -RZ, RZ, 0, 0 ;  /* 0x00000000ff047431 */ /* 0x001fe400000001ff */
[----:B-1----:R-:W-:-:S04]  /*0180*/  IMAD.MOV R8, RZ, RZ, -R5 ;  /* 0x000000ffff087224 */ /* 0x002fc800078e0a05 */
[----:B------:R-:W-:Y:S01]  /*0190*/  IMAD R9, R8, R7, RZ ;  /* 0x0000000708097224 */ /* 0x000fe200078e02ff */
[----:B------:R-:W-:-:S03]  /*01a0*/  IABS R8, R0 ;  /* 0x0000000000087213 */ /* 0x000fc60000000000 */
[----:B------:R-:W-:Y:S01]  /*01b0*/  IMAD.HI.U32 R5, R5, R9, R4 ;  /* 0x0000000905057227 */ /* 0x000fe200078e0004 */
[----:B------:R-:W-:-:S04]  /*01c0*/  LOP3.LUT R4, R0, R3, RZ, 0x3c, !PT ;  /* 0x0000000300047212 */ /* 0x000fc800078e3cff */
[----:B------:R-:W-:Y:S01]  /*01d0*/  ISETP.GE.AND P1, PT, R4, RZ, PT ;  /* 0x000000ff0400720c */ /* 0x000fe20003f26270 */
[----:B------:R-:W-:-:S04]  /*01e0*/  IMAD.HI.U32 R5, R5, R8, RZ ;  /* 0x0000000805057227 */ /* 0x000fc800078e00ff */
[----:B------:R-:W-:-:S04]  /*01f0*/  IMAD.MOV R6, RZ, RZ, -R5 ;  /* 0x000000ffff067224 */ /* 0x000fc800078e0a05 */
[----:B------:R-:W-:-:S05]  /*0200*/  IMAD R6, R7, R6, R8 ;  /* 0x0000000607067224 */ /* 0x000fca00078e0208 */
[----:B------:R-:W-:-:S13]  /*0210*/  ISETP.GT.U32.AND P2, PT, R7, R6, PT ;  /* 0x000000060700720c */ /* 0x000fda0003f44070 */
[----:B------:R-:W-:Y:S01]  /*0220*/  @!P2 IMAD.IADD R6, R6, 0x1, -R7 ;  /* 0x000000010606a824 */ /* 0x000fe200078e0a07 */
[----:B------:R-:W-:Y:S02]  /*0230*/  @!P2 IADD3 R5, PT, PT, R5, 0x1, RZ ;  /* 0x000000010505a810 */ /* 0x000fe40007ffe0ff */
[----:B------:R-:W-:Y:S02]  /*0240*/  ISETP.NE.AND P2, PT, R3, RZ, PT ;  /* 0x000000ff0300720c */ /* 0x000fe40003f45270 */
[----:B------:R-:W-:Y:S02]  /*0250*/  ISETP.GE.U32.AND P0, PT, R6, R7, PT ;  /* 0x000000070600720c */ /* 0x000fe40003f06070 */
[----:B------:R0:W1:Y:S11]  /*0260*/  LDS R7, [R2] ;  /* 0x0000000002077984 */ /* 0x0000760000000800 */
[----:B------:R-:W-:-:S04]  /*0270*/  @P0 VIADD R5, R5, 0x1 ;  /* 0x0000000105050836 */ /* 0x000fc80000000000 */
[----:B------:R-:W-:-:S05]  /*0280*/  IMAD.MOV.U32 R6, RZ, RZ, R5 ;  /* 0x000000ffff067224 */ /* 0x000fca00078e0005 */
[----:B------:R-:W-:Y:S02]  /*0290*/  @!P1 IADD3 R6, PT, PT, -R6, RZ, RZ ;  /* 0x000000ff06069210 */ /* 0x000fe40007ffe1ff */
[----:B------:R-:W-:-:S05]  /*02a0*/  @!P2 LOP3.LUT R6, RZ, R3, RZ, 0x33, !PT ;  /* 0x00000003ff06a212 */ /* 0x000fca00078e33ff */
[----:B------:R-:W-:-:S04]  /*02b0*/  IMAD.MOV R8, RZ, RZ, -R6 ;  /* 0x000000ffff087224 */ /* 0x000fc800078e0a06 */
[----:B------:R-:W-:Y:S01]  /*02c0*/  IMAD R8, R3, R8, R0 ;  /* 0x0000000803087224 */ /* 0x000fe200078e0200 */
[----:B0-----:R-:W-:Y:S06]  /*02d0*/  BRA.U !UP1, `(.L_x_13) ;  /* 0x0000000509487547 */ /* 0x001fec000b800000 */
[----:B------:R-:W0:Y:S01]  /*02e0*/  LDC.64 R12, c[0x0][0x388] ;  /* 0x0000e200ff0c7b82 */ /* 0x000e220000000a00 */
[----:B------:R-:W-:Y:S01]  /*02f0*/  ULOP3.LUT UR4, UR10, 0x7ffffff8, URZ, 0xc0, !UPT ;  /* 0x7ffffff80a047892 */ /* 0x000fe2000f8ec0ff */
[----:B------:R-:W-:Y:S01]  /*0300*/  IMAD.MOV.U32 R10, RZ, RZ, R6 ;  /* 0x000000ffff0a7224 */ /* 0x000fe200078e0006 */
[----:B------:R-:W-:Y:S02]  /*0310*/  MOV R4, R8 ;  /* 0x0000000800047202 */ /* 0x000fe40000000f00 */
[----:B------:R-:W-:-:S12]  /*0320*/  UIADD3 UR7, UPT, UPT, -UR4, URZ, URZ ;  /* 0x000000ff04077290 */ /* 0x000fd8000fffe1ff */
.L_x_14:
[----:B0-----:R-:W-:-:S04]  /*0330*/  IMAD.WIDE R22, R4, 0x4, R12 ;  /* 0x0000000404167825 */ /* 0x001fc800078e020c */
[----:B------:R-:W-:Y:S01]  /*0340*/  IMAD.WIDE R26, R10, 0x4, R12 ;  /* 0x000000040a1a7825 */ /* 0x000fe200078e020c */
[----:B------:R0:W2:Y:S04]  /*0350*/  LDG.E R18, desc[UR8][R22.64] ;  /* 0x0000000816127981 */ /* 0x0000a8000c1e1900 */
[----:B------:R-:W3:Y:S01]  /*0360*/  LDG.E R9, desc[UR8][R26.64] ;  /* 0x000000081a097981 */ /* 0x000ee2000c1e1900 */
[----:B------:R-:W-:-:S04]  /*0370*/  IMAD.WIDE R24, R3, 0x4, R26 ;  /* 0x0000000403187825 */ /* 0x000fc800078e021a */
[C---:B0-----:R-:W-:Y:S01]  /*0380*/  IMAD.WIDE R22, R3.reuse, 0x4, R22 ;  /* 0x0000000403167825 */ /* 0x041fe200078e0216 */
[----:B------:R-:W4:Y:S04]  /*0390*/  LDG.E R29, desc[UR8][R24.64] ;  /* 0x00000008181d7981 */ /* 0x000f28000c1e1900 */
[----:B------:R-:W5:Y:S01]  /*03a0*/  LDG.E R28, desc[UR8][R22.64] ;  /* 0x00000008161c7981 */ /* 0x000f62000c1e1900 */
[----:B------:R-:W-:-:S04]  /*03b0*/  IMAD.WIDE R14, R3, 0x4, R24 ;  /* 0x00000004030e7825 */ /* 0x000fc800078e0218 */
[C---:B------:R-:W-:Y:S01]  /*03c0*/  IMAD.WIDE R20, R3.reuse, 0x4, R22 ;  /* 0x0000000403147825 */ /* 0x040fe200078e0216 */
[----:B------:R0:W4:Y:S03]  /*03d0*/  LDG.E R11, desc[UR8][R14.64] ;  /* 0x000000080e0b7981 */ /* 0x000126000c1e1900 */
[C---:B------:R-:W-:Y:S01]  /*03e0*/  IMAD.WIDE R16, R3.reuse, 0x4, R14 ;  /* 0x0000000403107825 */ /* 0x040fe200078e020e */
[----:B------:R1:W4:Y:S03]  /*03f0*/  LDG.E R5, desc[UR8][R20.64] ;  /* 0x0000000814057981 */ /* 0x000326000c1e1900 */
[----:B0-----:R-:W-:-:S05]  /*0400*/  IMAD.WIDE R14, R3, 0x4, R20 ;  /* 0x00000004030e7825 */ /* 0x001fca00078e0214 */
[----:B------:R0:W4:Y:S01]  /*0410*/  LDG.E R24, desc[UR8][R14.64] ;  /* 0x000000080e187981 */ /* 0x000122000c1e1900 */
[----:B------:R-:W-:-:S04]  /*0420*/  IMAD.WIDE R22, R3, 0x4, R14 ;  /* 0x0000000403167825 */ /* 0x000fc800078e020e */
[----:B-1----:R-:W-:-:S04]  /*0430*/  IMAD.WIDE R20, R3, 0x4, R22 ;  /* 0x0000000403147825 */ /* 0x002fc800078e0216 */
[----:B0-----:R-:W-:Y:S01]  /*0440*/  IMAD.WIDE R14, R3, 0x4, R20 ;  /* 0x00000004030e7825 */ /* 0x001fe200078e0214 */
[----:B--2---:R-:W-:-:S03]  /*0450*/  LEA R27, R18, 0xffffffff, 0x1 ;  /* 0xffffffff121b7811 */ /* 0x004fc600078e08ff */
[----:B------:R-:W-:Y:S01]  /*0460*/  IMAD.WIDE R18, R3, 0x4, R16 ;  /* 0x0000000403127825 */ /* 0x000fe200078e0210 */
[----:B---3--:R-:W-:Y:S02]  /*0470*/  LEA R26, R9, 0xffffffff, 0x1 ;  /* 0xffffffff091a7811 */ /* 0x008fe400078e08ff */
[----:B------:R0:W2:Y:S04]  /*0480*/  LDG.E R9, desc[UR8][R16.64] ;  /* 0x0000000810097981 */ /* 0x0000a8000c1e1900 */
[----:B------:R5:W3:Y:S01]  /*0490*/  LDG.E R25, desc[UR8][R18.64] ;  /* 0x0000000812197981 */ /* 0x000ae2000c1e1900 */
[----:B------:R-:W-:-:S03]  /*04a0*/  IMAD R26, R26, R27, RZ ;  /* 0x0000001b1a1a7224 */ /* 0x000fc600078e02ff */
[----:B------:R1:W3:Y:S01]  /*04b0*/  LDG.E R27, desc[UR8][R22.64] ;  /* 0x00000008161b7981 */ /* 0x0002e2000c1e1900 */
[----:B0-----:R-:W-:Y:S01]  /*04c0*/  IMAD.WIDE R16, R3, 0x4, R18 ;  /* 0x0000000403107825 */ /* 0x001fe200078e0212 */
[----:B-----5:R-:W-:-:S04]  /*04d0*/  LEA R19, R28, 0xffffffff, 0x1 ;  /* 0xffffffff1c137811 */ /* 0x020fc800078e08ff */
[----:B------:R0:W5:Y:S01]  /*04e0*/  LDG.E R28, desc[UR8][R16.64] ;  /* 0x00000008101c7981 */ /* 0x000162000c1e1900 */
[----:B----4-:R-:W-:Y:S01]  /*04f0*/  LEA R18, R29, 0xffffffff, 0x1 ;  /* 0xffffffff1d127811 */ /* 0x010fe200078e08ff */
[C---:B-1----:R-:W-:Y:S02]  /*0500*/  IMAD.WIDE R22, R3.reuse, 0x4, R14 ;  /* 0x0000000403167825 */ /* 0x042fe400078e020e */
[----:B------:R1:W4:Y:S04]  /*0510*/  LDG.E R29, desc[UR8][R20.64] ;  /* 0x00000008141d7981 */ /* 0x000328000c1e1900 */
[----:B------:R-:W4:Y:S01]  /*0520*/  LDG.E R22, desc[UR8][R22.64] ;  /* 0x0000000816167981 */ /* 0x000f22000c1e1900 */
[----:B0-----:R-:W-:-:S04]  /*0530*/  IMAD.WIDE R16, R3, 0x4, R16 ;  /* 0x0000000403107825 */ /* 0x001fc800078e0210 */
[----:B-1----:R-:W-:Y:S01]  /*0540*/  IMAD R20, R18, R19, RZ ;  /* 0x0000001312147224 */ /* 0x002fe200078e02ff */
[----:B------:R-:W4:Y:S01]  /*0550*/  LDG.E R21, desc[UR8][R16.64] ;  /* 0x0000000810157981 */ /* 0x000f22000c1e1900 */
[----:B------:R-:W-:-:S06]  /*0560*/  IMAD.WIDE R18, R3, 0x4, R16 ;  /* 0x0000000403127825 */ /* 0x000fcc00078e0210 */
[----:B------:R-:W4:Y:S04]  /*0570*/  LDG.E R18, desc[UR8][R18.64] ;  /* 0x0000000812127981 */ /* 0x000f28000c1e1900 */
[----:B------:R0:W4:Y:S01]  /*0580*/  LDG.E R16, desc[UR8][R14.64] ;  /* 0x000000080e107981 */ /* 0x000122000c1e1900 */
[----:B------:R-:W-:Y:S02]  /*0590*/  LEA R11, R11, 0xffffffff, 0x1 ;  /* 0xffffffff0b0b7811 */ /* 0x000fe400078e08ff */
[----:B------:R-:W-:Y:S02]  /*05a0*/  LEA R5, R5, 0xffffffff, 0x1 ;  /* 0xffffffff05057811 */ /* 0x000fe400078e08ff */
[----:B------:R-:W-:Y:S02]  /*05b0*/  I2FP.F32.S32 R26, R26 ;  /* 0x0000001a001a7245 */ /* 0x000fe40000201400 */
[----:B------:R-:W-:Y:S01]  /*05c0*/  LEA R24, R24, 0xffffffff, 0x1 ;  /* 0xffffffff18187811 */ /* 0x000fe200078e08ff */
[----:B------:R-:W-:Y:S01]  /*05d0*/  IMAD R11, R11, R5, RZ ;  /* 0x000000050b0b7224 */ /* 0x000fe200078e02ff */
[----:B------:R-:W-:Y:S01]  /*05e0*/  I2FP.F32.S32 R5, R20 ;  /* 0x0000001400057245 */ /* 0x000fe20000201400 */
[----:B------:R-:W-:-:S03]  /*05f0*/  FADD R26, R26, R7 ;  /* 0x000000071a1a7221 */ /* 0x000fc60000000000 */
[----:B0-----:R-:W-:Y:S01]  /*0600*/  I2FP.F32.S32 R14, R11 ;  /* 0x0000000b000e7245 */ /* 0x001fe20000201400 */
[----:B------:R-:W-:-:S04]  /*0610*/  FADD R5, R26, R5 ;  /* 0x000000051a057221 */ /* 0x000fc80000000000 */
[----:B------:R-:W-:Y:S01]  /*0620*/  FADD R5, R5, R14 ;  /* 0x0000000e05057221 */ /* 0x000fe20000000000 */
[----:B------:R-:W-:-:S04]  /*0630*/  UIADD3 UR7, UPT, UPT, UR7, 0x8, URZ ;  /* 0x0000000807077890 */ /* 0x000fc8000fffe0ff */
[----:B------:R-:W-:Y:S01]  /*0640*/  UISETP.NE.AND UP1, UPT, UR7, URZ, UPT ;  /* 0x000000ff0700728c */ /* 0x000fe2000bf25270 */
[C---:B------:R-:W-:Y:S02]  /*0650*/  IMAD R10, R3.reuse, 0x8, R10 ;  /* 0x00000008030a7824 */ /* 0x040fe400078e020a */
[----:B------:R-:W-:Y:S01]  /*0660*/  IMAD R4, R3, 0x8, R4 ;  /* 0x0000000803047824 */ /* 0x000fe200078e0204 */
[----:B--2---:R-:W-:Y:S02]  /*0670*/  LEA R9, R9, 0xffffffff, 0x1 ;  /* 0xffffffff09097811 */ /* 0x004fe400078e08ff */
[----:B---3--:R-:W-:-:S03]  /*0680*/  LEA R25, R25, 0xffffffff, 0x1 ;  /* 0xffffffff19197811 */ /* 0x008fc600078e08ff */
[----:B------:R-:W-:Y:S01]  /*0690*/  IMAD R9, R9, R24, RZ ;  /* 0x0000001809097224 */ /* 0x000fe200078e02ff */
[----:B------:R-:W-:-:S04]  /*06a0*/  LEA R24, R27, 0xffffffff, 0x1 ;  /* 0xffffffff1b187811 */ /* 0x000fc800078e08ff */
[----:B------:R-:W-:Y:S01]  /*06b0*/  I2FP.F32.S32 R20, R9 ;  /* 0x0000000900147245 */ /* 0x000fe20000201400 */
[----:B------:R-:W-:Y:S01]  /*06c0*/  IMAD R24, R25, R24, RZ ;  /* 0x0000001819187224 */ /* 0x000fe200078e02ff */
[----:B-----5:R-:W-:Y:S02]  /*06d0*/  LEA R28, R28, 0xffffffff, 0x1 ;  /* 0xffffffff1c1c7811 */ /* 0x020fe400078e08ff */
[----:B----4-:R-:W-:Y:S01]  /*06e0*/  LEA R29, R29, 0xffffffff, 0x1 ;  /* 0xffffffff1d1d7811 */ /* 0x010fe200078e08ff */
[----:B------:R-:W-:Y:S01]  /*06f0*/  FADD R5, R5, R20 ;  /* 0x0000001405057221 */ /* 0x000fe20000000000 */
[----:B------:R-:W-:-:S03]  /*0700*/  I2FP.F32.S32 R24, R24 ;  /* 0x0000001800187245 */ /* 0x000fc60000201400 */
[----:B------:R-:W-:Y:S01]  /*0710*/  IMAD R28, R28, R29, RZ ;  /* 0x0000001d1c1c7224 */ /* 0x000fe200078e02ff */
[----:B------:R-:W-:Y:S02]  /*0720*/  LEA R7, R22, 0xffffffff, 0x1 ;  /* 0xffffffff16077811 */ /* 0x000fe400078e08ff */
[----:B------:R-:W-:Y:S01]  /*0730*/  LEA R21, R21, 0xffffffff, 0x1 ;  /* 0xffffffff15157811 */ /* 0x000fe200078e08ff */
[----:B------:R-:W-:Y:S01]  /*0740*/  FADD R5, R5, R24 ;  /* 0x0000001805057221 */ /* 0x000fe20000000000 */
[----:B------:R-:W-:Y:S02]  /*0750*/  I2FP.F32.S32 R28, R28 ;  /* 0x0000001c001c7245 */ /* 0x000fe40000201400 */
[----:B------:R-:W-:Y:S02]  /*0760*/  LEA R18, R18, 0xffffffff, 0x1 ;  /* 0xffffffff12127811 */ /* 0x000fe400078e08ff */
[----:B------:R-:W-:-:S03]  /*0770*/  LEA R16, R16, 0xffffffff, 0x1 ;  /* 0xffffffff10107811 */ /* 0x000fc600078e08ff */
[----:B------:R-:W-:Y:S02]  /*0780*/  IMAD R7, R18, R7, RZ ;  /* 0x0000000712077224 */ /* 0x000fe400078e02ff */
[----:B------:R-:W-:Y:S02]  /*0790*/  IMAD R16, R21, R16, RZ ;  /* 0x0000001015107224 */ /* 0x000fe400078e02ff */
[----:B------:R-:W-:-:S03]  /*07a0*/  FADD R5, R5, R28 ;  /* 0x0000001c05057221 */ /* 0x000fc60000000000 */
[----:B------:R-:W-:Y:S02]  /*07b0*/  I2FP.F32.S32 R16, R16 ;  /* 0x0000001000107245 */ /* 0x000fe40000201400 */
[----:B------:R-:W-:-:S03]  /*07c0*/  I2FP.F32.S32 R14, R7 ;  /* 0x00000007000e7245 */ /* 0x000fc60000201400 */
[----:B------:R-:W-:-:S04]  /*07d0*/  FADD R5, R5, R16 ;  /* 0x0000001005057221 */ /* 0x000fc80000000000 */
[----:B------:R-:W-:Y:S01]  /*07e0*/  FADD R7, R5, R14 ;  /* 0x0000000e05077221 */ /* 0x000fe20000000000 */
[----:B------:R-:W-:Y:S06]  /*07f0*/  BRA.U UP1, `(.L_x_14) ;  /* 0xfffffff901cc7547 */ /* 0x000fec000b83ffff */
.L_x_13:
[----:B------:R-:W-:Y:S05]  /*0800*/  BRA.U !UP0, `(.L_x_15) ;  /* 0x0000000508507547 */ /* 0x000fea000b800000 */
[----:B------:R-:W-:Y:S02]  /*0810*/  UISETP.GE.U32.AND UP0, UPT, UR6, 0x4, UPT ;  /* 0x000000040600788c */ /* 0x000fe4000bf06070 */
[----:B------:R-:W-:-:S04]  /*0820*/  ULOP3.LUT UR7, UR10, 0x3, URZ, 0xc0, !UPT ;  /* 0x000000030a077892 */ /* 0x000fc8000f8ec0ff */
[----:B------:R-:W-:-:S03]  /*0830*/  UISETP.NE.AND UP1, UPT, UR7, URZ, UPT ;  /* 0x000000ff0700728c */ /* 0x000fc6000bf25270 */
[----:B------:R-:W-:Y:S08]  /*0840*/  BRA.U !UP0, `(.L_x_16) ;  /* 0x0000000108a07547 */ /* 0x000ff0000b800000 */
[----:B------:R-:W0:Y:S01]  /*0850*/  LDC.64 R20, c[0x0][0x388] ;  /* 0x0000e200ff147b82 */ /* 0x000e220000000a00 */
[C---:B------:R-:W-:Y:S02]  /*0860*/  IMAD R19, R3.reuse, UR4, R6 ;  /* 0x0000000403137c24 */ /* 0x040fe4000f8e0206 */
[----:B------:R-:W-:Y:S02]  /*0870*/  IMAD R5, R3, UR4, R8 ;  /* 0x0000000403057c24 */ /* 0x000fe4000f8e0208 */
[----:B0-----:R-:W-:-:S04]  /*0880*/  IMAD.WIDE R18, R19, 0x4, R20 ;  /* 0x0000000413127825 */ /* 0x001fc800078e0214 */
[----:B------:R-:W-:-:S04]  /*0890*/  IMAD.WIDE R20, R5, 0x4, R20 ;  /* 0x0000000405147825 */ /* 0x000fc800078e0214 */
[C---:B------:R-:W-:Y:S02]  /*08a0*/  IMAD.WIDE R22, R3.reuse, 0x4, R18 ;  /* 0x0000000403167825 */ /* 0x040fe400078e0212 */
[----:B------:R-:W2:Y:S02]  /*08b0*/  LDG.E R18, desc[UR8][R18.64] ;  /* 0x0000000812127981 */ /* 0x000ea4000c1e1900 */
[C---:B------:R-:W-:Y:S02]  /*08c0*/  IMAD.WIDE R10, R3.reuse, 0x4, R20 ;  /* 0x00000004030a7825 */ /* 0x040fe400078e0214 */
[----:B------:R-:W3:Y:S02]  /*08d0*/  LDG.E R20, desc[UR8][R20.64] ;  /* 0x0000000814147981 */ /* 0x000ee4000c1e1900 */
[C---:B------:R-:W-:Y:S02]  /*08e0*/  IMAD.WIDE R12, R3.reuse, 0x4, R22 ;  /* 0x00000004030c7825 */ /* 0x040fe400078e0216 */
[----:B------:R-:W4:Y:S02]  /*08f0*/  LDG.E R22, desc[UR8][R22.64] ;  /* 0x0000000816167981 */ /* 0x000f24000c1e1900 */
[----:B------:R-:W-:-:S02]  /*0900*/  IMAD.WIDE R4, R3, 0x4, R10 ;  /* 0x0000000403047825 */ /* 0x000fc400078e020a */
[----:B------:R-:W5:Y:S02]  /*0910*/  LDG.E R10, desc[UR8][R10.64] ;  /* 0x000000080a0a7981 */ /* 0x000f64000c1e1900 */
[C---:B------:R-:W-:Y:S02]  /*0920*/  IMAD.WIDE R16, R3.reuse, 0x4, R12 ;  /* 0x0000000403107825 */ /* 0x040fe400078e020c */
[----:B------:R-:W5:Y:S02]  /*0930*/  LDG.E R24, desc[UR8][R12.64] ;  /* 0x000000080c187981 */ /* 0x000f64000c1e1900 */
[----:B------:R-:W-:Y:S02]  /*0940*/  IMAD.WIDE R14, R3, 0x4, R4 ;  /* 0x00000004030e7825 */ /* 0x000fe400078e0204 */
[----:B------:R-:W5:Y:S04]  /*0950*/  LDG.E R4, desc[UR8][R4.64] ;  /* 0x0000000804047981 */ /* 0x000f68000c1e1900 */
[----:B------:R-:W5:Y:S04]  /*0960*/  LDG.E R16, desc[UR8][R16.64] ;  /* 0x0000000810107981 */ /* 0x000f68000c1e1900 */
[----:B------:R-:W5:Y:S01]  /*0970*/  LDG.E R14, desc[UR8][R14.64] ;  /* 0x000000080e0e7981 */ /* 0x000f62000c1e1900 */
[----:B------:R-:W-:Y:S01]  /*0980*/  UIADD3 UR4, UPT, UPT, UR4, 0x4, URZ ;  /* 0x0000000404047890 */ /* 0x000fe2000fffe0ff */
[----:B--2---:R-:W-:-:S02]  /*0990*/  LEA R18, R18, 0xffffffff, 0x1 ;  /* 0xffffffff12127811 */ /* 0x004fc400078e08ff */
[----:B---3--:R-:W-:Y:S02]  /*09a0*/  LEA R9, R20, 0xffffffff, 0x1 ;  /* 0xffffffff14097811 */ /* 0x008fe400078e08ff */
[----:B----4-:R-:W-:-:S03]  /*09b0*/  LEA R19, R22, 0xffffffff, 0x1 ;  /* 0xffffffff16137811 */ /* 0x010fc600078e08ff */
[----:B------:R-:W-:Y:S01]  /*09c0*/  IMAD R9, R18, R9, RZ ;  /* 0x0000000912097224 */ /* 0x000fe200078e02ff */
[----:B-----5:R-:W-:Y:S02]  /*09d0*/  LEA R20, R10, 0xffffffff, 0x1 ;  /* 0xffffffff0a147811 */ /* 0x020fe400078e08ff */
[----:B------:R-:W-:-:S03]  /*09e0*/  LEA R24, R24, 0xffffffff, 0x1 ;  /* 0xffffffff18187811 */ /* 0x000fc600078e08ff */
[----:B------:R-:W-:Y:S01]  /*09f0*/  IMAD R19, R19, R20, RZ ;  /* 0x0000001413137224 */ /* 0x000fe200078e02ff */
[----:B------:R-:W-:Y:S02]  /*0a00*/  LEA R11, R4, 0xffffffff, 0x1 ;  /* 0xffffffff040b7811 */ /* 0x000fe400078e08ff */
[----:B------:R-:W-:Y:S02]  /*0a10*/  I2FP.F32.S32 R4, R9 ;  /* 0x0000000900047245 */ /* 0x000fe40000201400 */
[----:B------:R-:W-:Y:S01]  /*0a20*/  LEA R16, R16, 0xffffffff, 0x1 ;  /* 0xffffffff10107811 */ /* 0x000fe200078e08ff */
[----:B------:R-:W-:Y:S01]  /*0a30*/  IMAD R11, R24, R11, RZ ;  /* 0x0000000b180b7224 */ /* 0x000fe200078e02ff */
[----:B------:R-:W-:Y:S02]  /*0a40*/  I2FP.F32.S32 R19, R19 ;  /* 0x0000001300137245 */ /* 0x000fe40000201400 */
[----:B------:R-:W-:Y:S01]  /*0a50*/  LEA R5, R14, 0xffffffff, 0x1 ;  /* 0xffffffff0e057811 */ /* 0x000fe200078e08ff */
[----:B-1----:R-:W-:Y:S01]  /*0a60*/  FADD R4, R7, R4 ;  /* 0x0000000407047221 */ /* 0x002fe20000000000 */
[----:B------:R-:W-:-:S03]  /*0a70*/  I2FP.F32.S32 R11, R11 ;  /* 0x0000000b000b7245 */ /* 0x000fc60000201400 */
[----:B------:R-:W-:Y:S02]  /*0a80*/  IMAD R5, R16, R5, RZ ;  /* 0x0000000510057224 */ /* 0x000fe400078e02ff */
[----:B------:R-:W-:-:S03]  /*0a90*/  FADD R4, R4, R19 ;  /* 0x0000001304047221 */ /* 0x000fc60000000000 */
[----:B------:R-:W-:Y:S01]  /*0aa0*/  I2FP.F32.S32 R5, R5 ;  /* 0x0000000500057245 */ /* 0x000fe20000201400 */
[----:B------:R-:W-:-:S04]  /*0ab0*/  FADD R4, R4, R11 ;  /* 0x0000000b04047221 */ /* 0x000fc80000000000 */
[----:B------:R-:W-:-:S07]  /*0ac0*/  FADD R7, R4, R5 ;  /* 0x0000000504077221 */ /* 0x000fce0000000000 */
.L_x_16:
[----:B------:R-:W-:Y:S05]  /*0ad0*/  BRA.U !UP1, `(.L_x_15) ;  /* 0x00000001099c7547 */ /* 0x000fea000b800000 */
[----:B------:R-:W-:Y:S02]  /*0ae0*/  UISETP.NE.AND UP0, UPT, UR7, 0x1, UPT ;  /* 0x000000010700788c */ /* 0x000fe4000bf05270 */
[----:B------:R-:W-:-:S04]  /*0af0*/  ULOP3.LUT UR6, UR10, 0x1, URZ, 0xc0, !UPT ;  /* 0x000000010a067892 */ /* 0x000fc8000f8ec0ff */
[----:B------:R-:W-:-:S03]  /*0b00*/  UISETP.NE.U32.AND UP1, UPT, UR6, 0x1, UPT ;  /* 0x000000010600788c */ /* 0x000fc6000bf25070 */
[----:B------:R-:W-:Y:S08]  /*0b10*/  BRA.U !UP0, `(.L_x_17) ;  /* 0x0000000108587547 */ /* 0x000ff0000b800000 */
[----:B------:R-:W0:Y:S01]  /*0b20*/  LDC.64 R4, c[0x0][0x388] ;  /* 0x0000e200ff047b82 */ /* 0x000e220000000a00 */
[C---:B------:R-:W-:Y:S02]  /*0b30*/  IMAD R11, R3.reuse, UR4, R6 ;  /* 0x00000004030b7c24 */ /* 0x040fe4000f8e0206 */
[----:B------:R-:W-:Y:S02]  /*0b40*/  IMAD R9, R3, UR4, R8 ;  /* 0x0000000403097c24 */ /* 0x000fe4000f8e0208 */
[----:B0-----:R-:W-:-:S04]  /*0b50*/  IMAD.WIDE R10, R11, 0x4, R4 ;  /* 0x000000040b0a7825 */ /* 0x001fc800078e0204 */
[----:B------:R-:W-:Y:S02]  /*0b60*/  IMAD.WIDE R4, R9, 0x4, R4 ;  /* 0x0000000409047825 */ /* 0x000fe400078e0204 */
[----:B------:R-:W2:Y:S02]  /*0b70*/  LDG.E R9, desc[UR8][R10.64] ;  /* 0x000000080a097981 */ /* 0x000ea4000c1e1900 */
[----:B------:R-:W-:-:S04]  /*0b80*/  IMAD.WIDE R12, R3, 0x4, R10 ;  /* 0x00000004030c7825 */ /* 0x000fc800078e020a */
[----:B------:R-:W-:Y:S02]  /*0b90*/  IMAD.WIDE R14, R3, 0x4, R4 ;  /* 0x00000004030e7825 */ /* 0x000fe400078e0204 */
[----:B------:R-:W3:Y:S04]  /*0ba0*/  LDG.E R4, desc[UR8][R4.64] ;  /* 0x0000000804047981 */ /* 0x000ee8000c1e1900 */
[----:B------:R-:W4:Y:S04]  /*0bb0*/  LDG.E R12, desc[UR8][R12.64] ;  /* 0x000000080c0c7981 */ /* 0x000f28000c1e1900 */
[----:B------:R-:W5:Y:S01]  /*0bc0*/  LDG.E R14, desc[UR8][R14.64] ;  /* 0x000000080e0e7981 */ /* 0x000f62000c1e1900 */
[----:B------:R-:W-:Y:S01]  /*0bd0*/  UIADD3 UR4, UPT, UPT, UR4, 0x2, URZ ;  /* 0x0000000204047890 */ /* 0x000fe2000fffe0ff */
[----:B--2---:R-:W-:-:S02]  /*0be0*/  LEA R9, R9, 0xffffffff, 0x1 ;  /* 0xffffffff09097811 */ /* 0x004fc400078e08ff */
[----:B---3--:R-:W-:Y:S02]  /*0bf0*/  LEA R16, R4, 0xffffffff, 0x1 ;  /* 0xffffffff04107811 */ /* 0x008fe400078e08ff */
[----:B----4-:R-:W-:-:S03]  /*0c00*/  LEA R17, R12, 0xffffffff, 0x1 ;  /* 0xffffffff0c117811 */ /* 0x010fc600078e08ff */
[----:B------:R-:W-:Y:S01]  /*0c10*/  IMAD R9, R9, R16, RZ ;  /* 0x0000001009097224 */ /* 0x000fe200078e02ff */
[----:B-----5:R-:W-:-:S04]  /*0c20*/  LEA R18, R14, 0xffffffff, 0x1 ;  /* 0xffffffff0e127811 */ /* 0x020fc800078e08ff */
[----:B------:R-:W-:Y:S01]  /*0c30*/  I2FP.F32.S32 R10, R9 ;  /* 0x00000009000a7245 */ /* 0x000fe20000201400 */
[----:B------:R-:W-:-:S04]  /*0c40*/  IMAD R17, R17, R18, RZ ;  /* 0x0000001211117224 */ /* 0x000fc800078e02ff */
[----:B-1----:R-:W-:Y:S01]  /*0c50*/  FADD R7, R7, R10 ;  /* 0x0000000a07077221 */ /* 0x002fe20000000000 */
[----:B------:R-:W-:-:S05]  /*0c60*/  I2FP.F32.S32 R4, R17 ;  /* 0x0000001100047245 */ /* 0x000fca0000201400 */
[----:B------:R-:W-:-:S07]  /*0c70*/  FADD R7, R7, R4 ;  /* 0x0000000407077221 */ /* 0x000fce0000000000 */
.L_x_17:
[----:B------:R-:W-:Y:S05]  /*0c80*/  BRA.U UP1, `(.L_x_15) ;  /* 0x0000000101307547 */ /* 0x000fea000b800000 */
[----:B------:R-:W0:Y:S01]  /*0c90*/  LDC.64 R10, c[0x0][0x388] ;  /* 0x0000e200ff0a7b82 */ /* 0x000e220000000a00 */
[C---:B------:R-:W-:Y:S02]  /*0ca0*/  IMAD R5, R3.reuse, UR4, R6 ;  /* 0x0000000403057c24 */ /* 0x040fe4000f8e0206 */
[----:B------:R-:W-:Y:S02]  /*0cb0*/  IMAD R9, R3, UR4, R8 ;  /* 0x0000000403097c24 */ /* 0x000fe4000f8e0208 */
[----:B0-----:R-:W-:-:S04]  /*0cc0*/  IMAD.WIDE R4, R5, 0x4, R10 ;  /* 0x0000000405047825 */ /* 0x001fc800078e020a */
[----:B------:R-:W-:Y:S02]  /*0cd0*/  IMAD.WIDE R8, R9, 0x4, R10 ;  /* 0x0000000409087825 */ /* 0x000fe400078e020a */
[----:B------:R-:W2:Y:S04]  /*0ce0*/  LDG.E R4, desc[UR8][R4.64] ;  /* 0x0000000804047981 */ /* 0x000ea8000c1e1900 */
[----:B------:R-:W3:Y:S01]  /*0cf0*/  LDG.E R8, desc[UR8][R8.64] ;  /* 0x0000000808087981 */ /* 0x000ee2000c1e1900 */
[----:B--2---:R-:W-:Y:S02]  /*0d00*/  LEA R3, R4, 0xffffffff, 0x1 ;  /* 0xffffffff04037811 */ /* 0x004fe400078e08ff */
[----:B---3--:R-:W-:-:S05]  /*0d10*/  LEA R6, R8, 0xffffffff, 0x1 ;  /* 0xffffffff08067811 */ /* 0x008fca00078e08ff */
[----:B------:R-:W-:-:S05]  /*0d20*/  IMAD R3, R3, R6, RZ ;  /* 0x0000000603037224 */ /* 0x000fca00078e02ff */
[----:B------:R-:W-:-:S05]  /*0d30*/  I2FP.F32.S32 R6, R3 ;  /* 0x0000000300067245 */ /* 0x000fca0000201400 */
[----:B-1----:R-:W-:-:S07]  /*0d40*/  FADD R7, R7, R6 ;  /* 0x0000000607077221 */ /* 0x002fce0000000000 */
.L_x_15:
[----:B-1----:R0:W-:Y:S02]  /*0d50*/  STS [R2], R7 ;  /* 0x0000000702007388 */ /* 0x0021e40000000800 */
.L_x_12:
[----:B------:R-:W1:Y:S01]  /*0d60*/  LDC R6, c[0x0][0x380] ;  /* 0x0000e000ff067b82 */ /* 0x000e620000000800 */
[----:B------:R-:W-:Y:S01]  /*0d70*/  BSSY.RECONVERGENT B0, `(.L_x_18) ;  /* 0x0000029000007945 */ /* 0x000fe20003800200 */
[----:B-1----:R-:W-:-:S04]  /*0d80*/  IABS R3, R6 ;  /* 0x0000000600037213 */ /* 0x002fc80000000000 */
[----:B0-----:R-:W0:Y:S08]  /*0d90*/  I2F.RP R7, R3 ;  /* 0x0000000300077306 */ /* 0x001e300000209400 */
[----:B0-----:R-:W0:Y:S02]  /*0da0*/  MUFU.RCP R7, R7 ;  /* 0x0000000700077308 */ /* 0x001e240000001000 */
[----:B0-----:R-:W-:-:S06]  /*0db0*/  IADD3 R4, PT, PT, R7, 0xffffffe, RZ ;  /* 0x0ffffffe07047810 */ /* 0x001fcc0007ffe0ff */
[----:B------:R0:W1:Y:S02]  /*0dc0*/  F2I.FTZ.U32.TRUNC.NTZ R5, R4 ;  /* 0x0000000400057305 */ /* 0x000064000021f000 */
[----:B0-----:R-:W-:Y:S02]  /*0dd0*/  IMAD.MOV.U32 R4, RZ, RZ, RZ ;  /* 0x000000ffff047224 */ /* 0x001fe400078e00ff */
[----:B-1----:R-:W-:-:S04]  /*0de0*/  IMAD.MOV R8, RZ, RZ, -R5 ;  /* 0x000000ffff087224 */ /* 0x002fc800078e0a05 */
[----:B------:R-:W-:Y:S01]  /*0df0*/  IMAD R9, R8, R3, RZ ;  /* 0x0000000308097224 */ /* 0x000fe200078e02ff */
[----:B------:R-:W-:-:S03]  /*0e00*/  IABS R8, R0 ;  /* 0x0000000000087213 */ /* 0x000fc60000000000 */
[----:B------:R-:W-:-:S06]  /*0e10*/  IMAD.HI.U32 R9, R5, R9, R4 ;  /* 0x0000000905097227 */ /* 0x000fcc00078e0004 */
[----:B------:R-:W-:-:S05]  /*0e20*/  IMAD.HI.U32 R9, R9, R8, RZ ;  /* 0x0000000809097227 */ /* 0x000fca00078e00ff */
[----:B------:R-:W-:-:S05]  /*0e30*/  IADD3 R5, PT, PT, -R9, RZ, RZ ;  /* 0x000000ff09057210 */ /* 0x000fca0007ffe1ff */
        /* <DEDUP_REMOVED lines=8> */
[----:B------:R-:W-:-:S05]  /*0ec0*/  @P1 IADD3 R9, PT, PT, R9, 0x1, RZ ;  /* 0x0000000109091810 */ /* 0x000fca0007ffe0ff */
[----:B------:R-:W-:-:S04]  /*0ed0*/  IMAD.MOV.U32 R3, RZ, RZ, R9 ;  /* 0x000000ffff037224 */ /* 0x000fc800078e0009 */
[----:B------:R-:W-:Y:S01]  /*0ee0*/  @!P0 IMAD.MOV R3, RZ, RZ, -R3 ;  /* 0x000000ffff038224 */ /* 0x000fe200078e0a03 */
[----:B------:R-:W-:-:S05]  /*0ef0*/  @!P2 LOP3.LUT R3, RZ, R6, RZ, 0x33, !PT ;  /* 0x00000006ff03a212 */ /* 0x000fca00078e33ff */
[----:B------:R-:W-:-:S05]  /*0f00*/  IMAD R3, R3, R6, R3 ;  /* 0x0000000603037224 */ /* 0x000fca00078e0203 */
[----:B------:R-:W-:-:S05]  /*0f10*/  LEA R3, R3, UR5, 0x2 ;  /* 0x0000000503037c11 */ /* 0x000fca000f8e10ff */
[----:B------:R0:W-:Y:S04]  /*0f20*/  STS [R3], RZ ;  /* 0x000000ff03007388 */ /* 0x0001e80000000800 */
[----:B------:R-:W1:Y:S01]  /*0f30*/  LDS R2, [R2] ;  /* 0x0000000002027984 */ /* 0x000e620000000800 */
[----:B0-----:R-:W-:-:S04]  /*0f40*/  I2FP.F32.S32 R3, UR10 ;  /* 0x0000000a00037c45 */ /* 0x001fc80008201400 */
[----:B------:R-:W0:Y:S02]  /*0f50*/  MUFU.RCP R4, R3 ;  /* 0x0000000300047308 */ /* 0x000e240000001000 */
[----:B0-----:R-:W-:-:S04]  /*0f60*/  FFMA R5, -R3, R4, 1 ;  /* 0x3f80000003057423 */ /* 0x001fc80000000104 */
[----:B------:R-:W-:Y:S02]  /*0f70*/  FFMA R5, R4, R5, R4 ;  /* 0x0000000504057223 */ /* 0x000fe40000000004 */
[----:B-1----:R-:W0:Y:S02]  /*0f80*/  FCHK P0, R2, R3 ;  /* 0x0000000302007302 */ /* 0x002e240000000000 */
[----:B------:R-:W-:-:S04]  /*0f90*/  FFMA R4, R2, R5, RZ ;  /* 0x0000000502047223 */ /* 0x000fc800000000ff */
[----:B------:R-:W-:-:S04]  /*0fa0*/  FFMA R6, -R3, R4, R2 ;  /* 0x0000000403067223 */ /* 0x000fc80000000102 */
[----:B------:R-:W-:Y:S01]  /*0fb0*/  FFMA R5, R5, R6, R4 ;  /* 0x0000000605057223 */ /* 0x000fe20000000004 */
[----:B0-----:R-:W-:Y:S06]  /*0fc0*/  @!P0 BRA `(.L_x_19) ;  /* 0x00000000000c8947 */ /* 0x001fec0003800000 */
[----:B------:R-:W-:-:S07]  /*0fd0*/  MOV R4, 0xff0 ;  /* 0x00000ff000047802 */ /* 0x000fce0000000f00 */
[----:B------:R-:W-:Y:S05]  /*0fe0*/  CALL.REL.NOINC `($__internal_0_$__cuda_sm3x_div_rn_noftz_f32_slowpath) ;  /* 0x0000000000187944 */ /* 0x000fea0003c00000 */
[----:B------:R-:W-:-:S07]  /*0ff0*/  MOV R5, R2 ;  /* 0x0000000200057202 */ /* 0x000fce0000000f00 */
.L_x_19:
[----:B------:R-:W-:Y:S05]  /*1000*/  BSYNC.RECONVERGENT B0 ;  /* 0x0000000000007941 */ /* 0x000fea0003800200 */
.L_x_18:
[----:B------:R-:W0:Y:S02]  /*1010*/  LDC.64 R2, c[0x0][0x390] ;  /* 0x0000e400ff027b82 */ /* 0x000e240000000a00 */
[----:B0-----:R-:W-:-:S05]  /*1020*/  IMAD.WIDE R2, R0, 0x4, R2 ;  /* 0x0000000400027825 */ /* 0x001fca00078e0202 */
[----:B------:R-:W-:Y:S01]  /*1030*/  STG.E desc[UR8][R2.64], R5 ;  /* 0x0000000502007986 */ /* 0x000fe2000c101908 */
[----:B------:R-:W-:Y:S05]  /*1040*/  EXIT ;  /* 0x000000000000794d */ /* 0x000fea0003800000 */
        .weak           $__internal_0_$__cuda_sm3x_div_rn_noftz_f32_slowpath
        .type           $__internal_0_$__cuda_sm3x_div_rn_noftz_f32_slowpath,@function
        .size           $__internal_0_$__cuda_sm3x_div_rn_noftz_f32_slowpath,(.L_x_32 - $__internal_0_$__cuda_sm3x_div_rn_noftz_f32_slowpath)
$__internal_0_$__cuda_sm3x_div_rn_noftz_f32_slowpath:
[--C-:B------:R-:W-:Y:S01]  /*1050*/  SHF.R.U32.HI R6, RZ, 0x17, R3.reuse ;  /* 0x00000017ff067819 */ /* 0x100fe20000011603 */
[----:B------:R-:W-:Y:S01]  /*1060*/  BSSY.RECONVERGENT B1, `(.L_x_20) ;  /* 0x0000064000017945 */ /* 0x000fe20003800200 */
[----:B------:R-:W-:Y:S01]  /*1070*/  SHF.R.U32.HI R5, RZ, 0x17, R2 ;  /* 0x00000017ff057819 */ /* 0x000fe20000011602 */
[----:B------:R-:W-:Y:S01]  /*1080*/  IMAD.MOV.U32 R8, RZ, RZ, R3 ;  /* 0x000000ffff087224 */ /* 0x000fe200078e0003 */
[----:B------:R-:W-:Y:S02]  /*1090*/  LOP3.LUT R6, R6, 0xff, RZ, 0xc0, !PT ;  /* 0x000000ff06067812 */ /* 0x000fe400078ec0ff */
[----:B------:R-:W-:Y:S02]  /*10a0*/  LOP3.LUT R5, R5, 0xff, RZ, 0xc0, !PT ;  /* 0x000000ff05057812 */ /* 0x000fe400078ec0ff */
[----:B------:R-:W-:Y:S01]  /*10b0*/  MOV R7, R2 ;  /* 0x0000000200077202 */ /* 0x000fe20000000f00 */
[----:B------:R-:W-:Y:S02]  /*10c0*/  VIADD R11, R6, 0xffffffff ;  /* 0xffffffff060b7836 */ /* 0x000fe40000000000 */
[----:B------:R-:W-:-:S03]  /*10d0*/  VIADD R10, R5, 0xffffffff ;  /* 0xffffffff050a7836 */ /* 0x000fc60000000000 */
[----:B------:R-:W-:-:S04]  /*10e0*/  ISETP.GT.U32.AND P0, PT, R11, 0xfd, PT ;  /* 0x000000fd0b00780c */ /* 0x000fc80003f04070 */
[----:B------:R-:W-:-:S13]  /*10f0*/  ISETP.GT.U32.OR P0, PT, R10, 0xfd, P0 ;  /* 0x000000fd0a00780c */ /* 0x000fda0000704470 */
[----:B------:R-:W-:Y:S01]  /*1100*/  @!P0 IMAD.MOV.U32 R9, RZ, RZ, RZ ;  /* 0x000000ffff098224 */ /* 0x000fe200078e00ff */
[----:B------:R-:W-:Y:S06]  /*1110*/  @!P0 BRA `(.L_x_21) ;  /* 0x00000000005c8947 */ /* 0x000fec0003800000 */
[----:B------:R-:W-:Y:S02]  /*1120*/  FSETP.GTU.FTZ.AND P0, PT, |R2|, +INF , PT ;  /* 0x7f8000000200780b */ /* 0x000fe40003f1c200 */
[----:B------:R-:W-:-:S04]  /*1130*/  FSETP.GTU.FTZ.AND P1, PT, |R3|, +INF , PT ;  /* 0x7f8000000300780b */ /* 0x000fc80003f3c200 */
[----:B------:R-:W-:-:S13]  /*1140*/  PLOP3.LUT P0, PT, P0, P1, PT, 0xf8, 0x8f ;  /* 0x00000000008f781c */ /* 0x000fda0000703f70 */
[----:B------:R-:W-:Y:S05]  /*1150*/  @P0 BRA `(.L_x_22) ;  /* 0x00000004004c0947 */ /* 0x000fea0003800000 */
[----:B------:R-:W-:-:S13]  /*1160*/  LOP3.LUT P0, RZ, R8, 0x7fffffff, R7, 0xc8, !PT ;  /* 0x7fffffff08ff7812 */ /* 0x000fda000780c807 */
[----:B------:R-:W-:Y:S05]  /*1170*/  @!P0 BRA `(.L_x_23) ;  /* 0x00000004003c8947 */ /* 0x000fea0003800000 */
[C---:B------:R-:W-:Y:S02]  /*1180*/  FSETP.NEU.FTZ.AND P2, PT, |R2|.reuse, +INF , PT ;  /* 0x7f8000000200780b */ /* 0x040fe40003f5d200 */
[----:B------:R-:W-:Y:S02]  /*1190*/  FSETP.NEU.FTZ.AND P1, PT, |R3|, +INF , PT ;  /* 0x7f8000000300780b */ /* 0x000fe40003f3d200 */
[----:B------:R-:W-:-:S11]  /*11a0*/  FSETP.NEU.FTZ.AND P0, PT, |R2|, +INF , PT ;  /* 0x7f8000000200780b */ /* 0x000fd60003f1d200 */
[----:B------:R-:W-:Y:S05]  /*11b0*/  @!P1 BRA !P2, `(.L_x_23) ;  /* 0x00000004002c9947 */ /* 0x000fea0005000000 */
[----:B------:R-:W-:-:S04]  /*11c0*/  LOP3.LUT P2, RZ, R7, 0x7fffffff, RZ, 0xc0, !PT ;  /* 0x7fffffff07ff7812 */ /* 0x000fc8000784c0ff */
[----:B------:R-:W-:-:S13]  /*11d0*/  PLOP3.LUT P1, PT, P1, P2, PT, 0x2f, 0xf2 ;  /* 0x0000000000f2781c */ /* 0x000fda0000f24577 */
[----:B------:R-:W-:Y:S05]  /*11e0*/  @P1 BRA `(.L_x_24) ;  /* 0x0000000400181947 */ /* 0x000fea0003800000 */
[----:B------:R-:W-:-:S04]  /*11f0*/  LOP3.LUT P1, RZ, R8, 0x7fffffff, RZ, 0xc0, !PT ;  /* 0x7fffffff08ff7812 */ /* 0x000fc8000782c0ff */
[----:B------:R-:W-:-:S13]  /*1200*/  PLOP3.LUT P0, PT, P0, P1, PT, 0x2f, 0xf2 ;  /* 0x0000000000f2781c */ /* 0x000fda0000702577 */
[----:B------:R-:W-:Y:S05]  /*1210*/  @P0 BRA `(.L_x_25) ;  /* 0x0000000400000947 */ /* 0x000fea0003800000 */
[----:B------:R-:W-:Y:S02]  /*1220*/  ISETP.GE.AND P0, PT, R10, RZ, PT ;  /* 0x000000ff0a00720c */ /* 0x000fe40003f06270 */
[----:B------:R-:W-:-:S11]  /*1230*/  ISETP.GE.AND P1, PT, R11, RZ, PT ;  /* 0x000000ff0b00720c */ /* 0x000fd60003f26270 */
[----:B------:R-:W-:Y:S01]  /*1240*/  @P0 MOV R9, RZ ;  /* 0x000000ff00090202 */ /* 0x000fe20000000f00 */
[----:B------:R-:W-:Y:S02]  /*1250*/  @!P0 IMAD.MOV.U32 R9, RZ, RZ, -0x40 ;  /* 0xffffffc0ff098424 */ /* 0x000fe400078e00ff */
[----:B------:R-:W-:Y:S01]  /*1260*/  @!P0 FFMA R7, R2, 1.84467440737095516160e+19, RZ ;  /* 0x5f80000002078823 */ /* 0x000fe200000000ff */
[----:B------:R-:W-:Y:S01]  /*1270*/  @!P1 FFMA R8, R3, 1.84467440737095516160e+19, RZ ;  /* 0x5f80000003089823 */ /* 0x000fe200000000ff */
[----:B------:R-:W-:-:S07]  /*1280*/  @!P1 VIADD R9, R9, 0x40 ;  /* 0x0000004009099836 */ /* 0x000fce0000000000 */
.L_x_21:
[----:B------:R-:W-:Y:S01]  /*1290*/  LEA R3, R6, 0xc0800000, 0x17 ;  /* 0xc080000006037811 */ /* 0x000fe200078eb8ff */
[----:B------:R-:W-:Y:S01]  /*12a0*/  VIADD R5, R5, 0xffffff81 ;  /* 0xffffff8105057836 */ /* 0x000fe20000000000 */
[----:B------:R-:W-:Y:S02]  /*12b0*/  BSSY.RECONVERGENT B2, `(.L_x_26) ;  /* 0x0000035000027945 */ /* 0x000fe40003800200 */
[----:B------:R-:W-:Y:S01]  /*12c0*/  IADD3 R3, PT, PT, -R3, R8, RZ ;  /* 0x0000000803037210 */ /* 0x000fe20007ffe1ff */
[C---:B------:R-:W-:Y:S01]  /*12d0*/  IMAD R2, R5.reuse, -0x800000, R7 ;  /* 0xff80000005027824 */ /* 0x040fe200078e0207 */
[----:B------:R-:W-:Y:S02]  /*12e0*/  IADD3 R6, PT, PT, R5, 0x7f, -R6 ;  /* 0x0000007f05067810 */ /* 0x000fe40007ffe806 */
[----:B------:R-:W0:Y:S01]  /*12f0*/  MUFU.RCP R8, R3 ;  /* 0x0000000300087308 */ /* 0x000e220000001000 */
[----:B------:R-:W-:Y:S02]  /*1300*/  FADD.FTZ R11, -R3, -RZ ;  /* 0x800000ff030b7221 */ /* 0x000fe40000010100 */
[----:B------:R-:W-:-:S02]  /*1310*/  IMAD.IADD R6, R6, 0x1, R9 ;  /* 0x0000000106067824 */ /* 0x000fc400078e0209 */
[----:B0-----:R-:W-:-:S04]  /*1320*/  FFMA R13, R8, R11, 1 ;  /* 0x3f800000080d7423 */ /* 0x001fc8000000000b */
[----:B------:R-:W-:-:S04]  /*1330*/  FFMA R10, R8, R13, R8 ;  /* 0x0000000d080a7223 */ /* 0x000fc80000000008 */
[----:B------:R-:W-:-:S04]  /*1340*/  FFMA R7, R2, R10, RZ ;  /* 0x0000000a02077223 */ /* 0x000fc800000000ff */
[----:B------:R-:W-:-:S04]  /*1350*/  FFMA R8, R11, R7, R2 ;  /* 0x000000070b087223 */ /* 0x000fc80000000002 */
[----:B------:R-:W-:-:S04]  /*1360*/  FFMA R7, R10, R8, R7 ;  /* 0x000000080a077223 */ /* 0x000fc80000000007 */
[----:B------:R-:W-:-:S04]  /*1370*/  FFMA R8, R11, R7, R2 ;  /* 0x000000070b087223 */ /* 0x000fc80000000002 */
[----:B------:R-:W-:-:S05]  /*1380*/  FFMA R2, R10, R8, R7 ;  /* 0x000000080a027223 */ /* 0x000fca0000000007 */
[----:B------:R-:W-:-:S04]  /*1390*/  SHF.R.U32.HI R3, RZ, 0x17, R2 ;  /* 0x00000017ff037819 */ /* 0x000fc80000011602 */
[----:B------:R-:W-:-:S04]  /*13a0*/  LOP3.LUT R3, R3, 0xff, RZ, 0xc0, !PT ;  /* 0x000000ff03037812 */ /* 0x000fc800078ec0ff */
[----:B------:R-:W-:-:S05]  /*13b0*/  IADD3 R9, PT, PT, R3, R6, RZ ;  /* 0x0000000603097210 */ /* 0x000fca0007ffe0ff */
[----:B------:R-:W-:-:S05]  /*13c0*/  VIADD R3, R9, 0xffffffff ;  /* 0xffffffff09037836 */ /* 0x000fca0000000000 */
[----:B------:R-:W-:-:S13]  /*13d0*/  ISETP.GE.U32.AND P0, PT, R3, 0xfe, PT ;  /* 0x000000fe0300780c */ /* 0x000fda0003f06070 */
[----:B------:R-:W-:Y:S05]  /*13e0*/  @!P0 BRA `(.L_x_27) ;  /* 0x0000000000808947 */ /* 0x000fea0003800000 */
[----:B------:R-:W-:-:S13]  /*13f0*/  ISETP.GT.AND P0, PT, R9, 0xfe, PT ;  /* 0x000000fe0900780c */ /* 0x000fda0003f04270 */
[----:B------:R-:W-:Y:S05]  /*1400*/  @P0 BRA `(.L_x_28) ;  /* 0x00000000006c0947 */ /* 0x000fea0003800000 */
[----:B------:R-:W-:-:S13]  /*1410*/  ISETP.GE.AND P0, PT, R9, 0x1, PT ;  /* 0x000000010900780c */ /* 0x000fda0003f06270 */
[----:B------:R-:W-:Y:S05]  /*1420*/  @P0 BRA `(.L_x_29) ;  /* 0x0000000000740947 */ /* 0x000fea0003800000 */
[----:B------:R-:W-:Y:S02]  /*1430*/  ISETP.GE.AND P0, PT, R9, -0x18, PT ;  /* 0xffffffe80900780c */ /* 0x000fe40003f06270 */
[----:B------:R-:W-:-:S11]  /*1440*/  LOP3.LUT R2, R2, 0x80000000, RZ, 0xc0, !PT ;  /* 0x8000000002027812 */ /* 0x000fd600078ec0ff */
[----:B------:R-:W-:Y:S05]  /*1450*/  @!P0 BRA `(.L_x_29) ;  /* 0x0000000000688947 */ /* 0x000fea0003800000 */
[CCC-:B------:R-:W-:Y:S01]  /*1460*/  FFMA.RZ R3, R10.reuse, R8.reuse, R7.reuse ;  /* 0x000000080a037223 */ /* 0x1c0fe2000000c007 */
[CCC-:B------:R-:W-:Y:S01]  /*1470*/  FFMA.RM R6, R10.reuse, R8.reuse, R7.reuse ;  /* 0x000000080a067223 */ /* 0x1c0fe20000004007 */
[C---:B------:R-:W-:Y:S02]  /*1480*/  ISETP.NE.AND P2, PT, R9.reuse, RZ, PT ;  /* 0x000000ff0900720c */ /* 0x040fe40003f45270 */
[----:B------:R-:W-:Y:S02]  /*1490*/  ISETP.NE.AND P1, PT, R9, RZ, PT ;  /* 0x000000ff0900720c */ /* 0x000fe40003f25270 */
[----:B------:R-:W-:Y:S01]  /*14a0*/  LOP3.LUT R5, R3, 0x7fffff, RZ, 0xc0, !PT ;  /* 0x007fffff03057812 */ /* 0x000fe200078ec0ff */
[----:B------:R-:W-:Y:S01]  /*14b0*/  FFMA.RP R3, R10, R8, R7 ;  /* 0x000000080a037223 */ /* 0x000fe20000008007 */
[----:B------:R-:W-:Y:S01]  /*14c0*/  IADD3 R8, PT, PT, R9, 0x20, RZ ;  /* 0x0000002009087810 */ /* 0x000fe20007ffe0ff */
[----:B------:R-:W-:Y:S01]  /*14d0*/  IMAD.MOV R7, RZ, RZ, -R9 ;  /* 0x000000ffff077224 */ /* 0x000fe200078e0a09 */
[----:B------:R-:W-:-:S02]  /*14e0*/  LOP3.LUT R5, R5, 0x800000, RZ, 0xfc, !PT ;  /* 0x0080000005057812 */ /* 0x000fc400078efcff */
[----:B------:R-:W-:Y:S02]  /*14f0*/  FSETP.NEU.FTZ.AND P0, PT, R3, R6, PT ;  /* 0x000000060300720b */ /* 0x000fe40003f1d000 */
[----:B------:R-:W-:Y:S02]  /*1500*/  SHF.L.U32 R8, R5, R8, RZ ;  /* 0x0000000805087219 */ /* 0x000fe400000006ff */
[----:B------:R-:W-:Y:S02]  /*1510*/  SEL R6, R7, RZ, P2 ;  /* 0x000000ff07067207 */ /* 0x000fe40001000000 */
[----:B------:R-:W-:Y:S02]  /*1520*/  ISETP.NE.AND P1, PT, R8, RZ, P1 ;  /* 0x000000ff0800720c */ /* 0x000fe40000f25270 */
[----:B------:R-:W-:Y:S02]  /*1530*/  SHF.R.U32.HI R6, RZ, R6, R5 ;  /* 0x00000006ff067219 */ /* 0x000fe40000011605 */
[----:B------:R-:W-:-:S02]  /*1540*/  PLOP3.LUT P0, PT, P0, P1, PT, 0xf8, 0x8f ;  /* 0x00000000008f781c */ /* 0x000fc40000703f70 */
[----:B------:R-:W-:Y:S02]  /*1550*/  SHF.R.U32.HI R8, RZ, 0x1, R6 ;  /* 0x00000001ff087819 */ /* 0x000fe40000011606 */
[----:B------:R-:W-:-:S04]  /*1560*/  SEL R3, RZ, 0x1, !P0 ;  /* 0x00000001ff037807 */ /* 0x000fc80004000000 */
[----:B------:R-:W-:-:S04]  /*1570*/  LOP3.LUT R3, R3, 0x1, R8, 0xf8, !PT ;  /* 0x0000000103037812 */ /* 0x000fc800078ef808 */
[----:B------:R-:W-:-:S04]  /*1580*/  LOP3.LUT R3, R3, R6, RZ, 0xc0, !PT ;  /* 0x0000000603037212 */ /* 0x000fc800078ec0ff */
[----:B------:R-:W-:-:S04]  /*1590*/  IADD3 R3, PT, PT, R8, R3, RZ ;  /* 0x0000000308037210 */ /* 0x000fc80007ffe0ff */
[----:B------:R-:W-:Y:S01]  /*15a0*/  LOP3.LUT R2, R3, R2, RZ, 0xfc, !PT ;  /* 0x0000000203027212 */ /* 0x000fe200078efcff */
[----:B------:R-:W-:Y:S06]  /*15b0*/  BRA `(.L_x_29) ;  /* 0x0000000000107947 */ /* 0x000fec0003800000 */
.L_x_28:
[----:B------:R-:W-:-:S04]  /*15c0*/  LOP3.LUT R2, R2, 0x80000000, RZ, 0xc0, !PT ;  /* 0x8000000002027812 */ /* 0x000fc800078ec0ff */
[----:B------:R-:W-:Y:S01]  /*15d0*/  LOP3.LUT R2, R2, 0x7f800000, RZ, 0xfc, !PT ;  /* 0x7f80000002027812 */ /* 0x000fe200078efcff */
[----:B------:R-:W-:Y:S06]  /*15e0*/  BRA `(.L_x_29) ;  /* 0x0000000000047947 */ /* 0x000fec0003800000 */
.L_x_27:
[----:B------:R-:W-:-:S07]  /*15f0*/  IMAD R2, R6, 0x800000, R2 ;  /* 0x0080000006027824 */ /* 0x000fce00078e0202 */
.L_x_29:
[----:B------:R-:W-:Y:S05]  /*1600*/  BSYNC.RECONVERGENT B2 ;  /* 0x0000000000027941 */ /* 0x000fea0003800200 */
.L_x_26:
[----:B------:R-:W-:Y:S05]  /*1610*/  BRA `(.L_x_30) ;  /* 0x0000000000207947 */ /* 0x000fea0003800000 */
.L_x_25:
[----:B------:R-:W-:-:S04]  /*1620*/  LOP3.LUT R2, R8, 0x80000000, R7, 0x48, !PT ;  /* 0x8000000008027812 */ /* 0x000fc800078e4807 */
[----:B------:R-:W-:Y:S01]  /*1630*/  LOP3.LUT R2, R2, 0x7f800000, RZ, 0xfc, !PT ;  /* 0x7f80000002027812 */ /* 0x000fe200078efcff */
[----:B------:R-:W-:Y:S06]  /*1640*/  BRA `(.L_x_30) ;  /* 0x0000000000147947 */ /* 0x000fec0003800000 */
.L_x_24:
[----:B------:R-:W-:Y:S01]  /*1650*/  LOP3.LUT R2, R8, 0x80000000, R7, 0x48, !PT ;  /* 0x8000000008027812 */ /* 0x000fe200078e4807 */
[----:B------:R-:W-:Y:S06]  /*1660*/  BRA `(.L_x_30) ;  /* 0x00000000000c7947 */ /* 0x000fec0003800000 */
.L_x_23:
[----:B------:R-:W0:Y:S01]  /*1670*/  MUFU.RSQ R2, -QNAN ;  /* 0xffc0000000027908 */ /* 0x000e220000001400 */
[----:B------:R-:W-:Y:S05]  /*1680*/  BRA `(.L_x_30) ;  /* 0x0000000000047947 */ /* 0x000fea0003800000 */
.L_x_22:
[----:B------:R-:W-:-:S07]  /*1690*/  FADD.FTZ R2, R2, R3 ;  /* 0x0000000302027221 */ /* 0x000fce0000010000 */
.L_x_30:
[----:B------:R-:W-:Y:S05]  /*16a0*/  BSYNC.RECONVERGENT B1 ;  /* 0x0000000000017941 */ /* 0x000fea0003800200 */
.L_x_20:
[----:B------:R-:W-:-:S04]  /*16b0*/  HFMA2 R5, -RZ, RZ, 0, 0 ;  /* 0x00000000ff057431 */ /* 0x000fc800000001ff */
[----:B0-----:R-:W-:Y:S05]  /*16c0*/  RET.REL.NODEC R4 `(_Z8trainingiiPiPf) ;  /* 0xffffffe8044c7950 */ /* 0x001fea0003c3ffff */
.L_x_31:
        /* <DEDUP_REMOVED lines=11> */
.L_x_32:


//--------------------- .nv.shared._Z13hopActivationiPfPiS0_ --------------------------
	.section	.nv.shared._Z13hopActivationiPfPiS0_,"aw",@nobits
	.sectionflags	@""
	.align	16
	.zero		1024


//--------------------- .nv.shared.reserved.0     --------------------------
	.section	.nv.shared.reserved.0,"aw",@nobits
	.weak		__nv_reservedSMEM_offset_0_alias
	.size		__nv_reservedSMEM_offset_0_alias, 0, 64
	.other		__nv_reservedSMEM_offset_0_alias,@"STO_CUDA_RESERVED_SHARED STV_DEFAULT"
__nv_reservedSMEM_offset_0_alias:
	.zero		0
	.zero		64


//--------------------- .nv.shared._Z8trainingiiPiPf --------------------------
	.section	.nv.shared._Z8trainingiiPiPf,"aw",@nobits
	.sectionflags	@""
	.align	16
	.zero		1024


//--------------------- .nv.constant0._Z13hopActivationiPfPiS0_ --------------------------
	.section	.nv.constant0._Z13hopActivationiPfPiS0_,"a",@progbits
	.sectionflags	@""
	.align	4
.nv.constant0._Z13hopActivationiPfPiS0_:
	.zero		928


//--------------------- .nv.constant0._Z8trainingiiPiPf --------------------------
	.section	.nv.constant0._Z8trainingiiPiPf,"a",@progbits
	.sectionflags	@""
	.align	4
.nv.constant0._Z8trainingiiPiPf:
	.zero		920


//--------------------- SYMBOLS --------------------------

	.type		.nv.reservedSmem.offset0,@object
	.size		.nv.reservedSmem.offset0,0x4
	.type		.nv.reservedSmem.cap,@object
	.size		.nv.reservedSmem.cap,0x4
